






.version 5.0
.target sm_20
.address_size 64







.visible .entry _Z20needle_cuda_shared_1PiS_iiii(
.param .u64 _Z20needle_cuda_shared_1PiS_iiii_param_0,
.param .u64 _Z20needle_cuda_shared_1PiS_iiii_param_1,
.param .u32 _Z20needle_cuda_shared_1PiS_iiii_param_2,
.param .u32 _Z20needle_cuda_shared_1PiS_iiii_param_3,
.param .u32 _Z20needle_cuda_shared_1PiS_iiii_param_4,
.param .u32 _Z20needle_cuda_shared_1PiS_iiii_param_5
)
{
.reg .pred %p<22>;
.reg .b32 %r<242>;
.reg .b64 %rd<90>;

	.shared .align 4 .b8 _Z20needle_cuda_shared_1PiS_iiii$__cuda_local_var_17986_31_non_const_temp[1156];

	.shared .align 4 .b8 _Z20needle_cuda_shared_1PiS_iiii$__cuda_local_var_17987_31_non_const_ref[1024];

ld.param.u64 %rd16, [_Z20needle_cuda_shared_1PiS_iiii_param_0];
ld.param.u64 %rd17, [_Z20needle_cuda_shared_1PiS_iiii_param_1];
ld.param.u32 %r8, [_Z20needle_cuda_shared_1PiS_iiii_param_2];
ld.param.u32 %r9, [_Z20needle_cuda_shared_1PiS_iiii_param_3];
ld.param.u32 %r10, [_Z20needle_cuda_shared_1PiS_iiii_param_4];
cvta.to.global.u64 %rd1, %rd17;
add.s32 %r11, %r10, -1;
mov.u32 %r12, %ctaid.x;
sub.s32 %r13, %r11, %r12;
shl.b32 %r14, %r8, 4;
shl.b32 %r15, %r12, 4;
mad.lo.s32 %r1, %r14, %r13, %r15;
mov.u32 %r2, %tid.x;
setp.ne.s32	%p1, %r2, 0;
@%p1 bra BB0_2;

mul.wide.s32 %rd18, %r1, 4;
add.s64 %rd19, %rd1, %rd18;
ldu.global.u32 %r16, [%rd19];
st.shared.u32 [_Z20needle_cuda_shared_1PiS_iiii$__cuda_local_var_17986_31_non_const_temp], %r16;

BB0_2:
cvta.to.global.u64 %rd20, %rd16;
add.s32 %r17, %r1, %r2;
add.s32 %r18, %r8, %r17;
add.s32 %r19, %r18, 1;
mul.wide.s32 %rd21, %r19, 4;
add.s64 %rd22, %rd20, %rd21;
ld.global.u32 %r20, [%rd22];
mul.wide.s32 %rd23, %r2, 4;
mov.u64 %rd24, _Z20needle_cuda_shared_1PiS_iiii$__cuda_local_var_17987_31_non_const_ref;
add.s64 %rd25, %rd24, %rd23;
st.shared.u32 [%rd25], %r20;
mul.wide.s32 %rd26, %r8, 4;
add.s64 %rd27, %rd22, %rd26;
ld.global.u32 %r21, [%rd27];
st.shared.u32 [%rd25+64], %r21;
add.s64 %rd28, %rd27, %rd26;
ld.global.u32 %r22, [%rd28];
st.shared.u32 [%rd25+128], %r22;
add.s64 %rd29, %rd28, %rd26;
ld.global.u32 %r23, [%rd29];
st.shared.u32 [%rd25+192], %r23;
add.s64 %rd30, %rd29, %rd26;
ld.global.u32 %r24, [%rd30];
st.shared.u32 [%rd25+256], %r24;
add.s64 %rd31, %rd30, %rd26;
ld.global.u32 %r25, [%rd31];
st.shared.u32 [%rd25+320], %r25;
add.s64 %rd32, %rd31, %rd26;
ld.global.u32 %r26, [%rd32];
st.shared.u32 [%rd25+384], %r26;
add.s64 %rd33, %rd32, %rd26;
ld.global.u32 %r27, [%rd33];
st.shared.u32 [%rd25+448], %r27;
add.s64 %rd34, %rd33, %rd26;
ld.global.u32 %r28, [%rd34];
st.shared.u32 [%rd25+512], %r28;
add.s64 %rd35, %rd34, %rd26;
ld.global.u32 %r29, [%rd35];
st.shared.u32 [%rd25+576], %r29;
add.s64 %rd36, %rd35, %rd26;
ld.global.u32 %r30, [%rd36];
st.shared.u32 [%rd25+640], %r30;
add.s64 %rd37, %rd36, %rd26;
ld.global.u32 %r31, [%rd37];
st.shared.u32 [%rd25+704], %r31;
add.s64 %rd38, %rd37, %rd26;
ld.global.u32 %r32, [%rd38];
st.shared.u32 [%rd25+768], %r32;
add.s64 %rd39, %rd38, %rd26;
ld.global.u32 %r33, [%rd39];
st.shared.u32 [%rd25+832], %r33;
add.s64 %rd40, %rd39, %rd26;
ld.global.u32 %r34, [%rd40];
st.shared.u32 [%rd25+896], %r34;
add.s64 %rd41, %rd40, %rd26;
ld.global.u32 %r35, [%rd41];
st.shared.u32 [%rd25+960], %r35;
bar.sync 0;
ld.param.u32 %r233, [_Z20needle_cuda_shared_1PiS_iiii_param_2];
mad.lo.s32 %r36, %r2, %r233, %r233;
add.s32 %r37, %r36, %r1;
mul.wide.s32 %rd42, %r37, 4;
add.s64 %rd43, %rd1, %rd42;
ld.global.u32 %r38, [%rd43];
add.s32 %r39, %r2, 1;
cvt.s64.s32	%rd3, %r39;
cvt.s64.s32	%rd4, %r2;
mul.wide.s32 %rd44, %r2, 68;
mov.u64 %rd45, _Z20needle_cuda_shared_1PiS_iiii$__cuda_local_var_17986_31_non_const_temp;
add.s64 %rd46, %rd45, %rd44;
st.shared.u32 [%rd46+68], %r38;
bar.sync 0;
add.s32 %r235, %r1, %r2;
add.s32 %r234, %r235, 1;
mul.wide.s32 %rd47, %r234, 4;
add.s64 %rd48, %rd1, %rd47;
ld.global.u32 %r40, [%rd48];
shl.b64 %rd49, %rd4, 2;
add.s64 %rd5, %rd45, %rd49;
st.shared.u32 [%rd5+4], %r40;
bar.sync 0;
mov.u64 %rd84, _Z20needle_cuda_shared_1PiS_iiii$__cuda_local_var_17987_31_non_const_ref;
mul.wide.s32 %rd83, %r2, 4;
neg.s32 %r42, %r2;
mul.wide.s32 %rd51, %r42, 68;
add.s64 %rd53, %rd45, %rd51;
add.s64 %rd89, %rd53, %rd83;
mul.wide.s32 %rd55, %r42, 64;
add.s64 %rd57, %rd84, %rd55;
add.s64 %rd88, %rd57, %rd83;
mov.u32 %r241, 0;

BB0_3:
setp.lt.s32	%p2, %r241, %r2;
@%p2 bra BB0_5;

ld.shared.u32 %r43, [%rd89];
ld.shared.u32 %r44, [%rd88];
add.s32 %r45, %r44, %r43;
ld.shared.u32 %r46, [%rd89+68];
sub.s32 %r47, %r46, %r9;
ld.shared.u32 %r48, [%rd89+4];
sub.s32 %r49, %r48, %r9;
max.s32 %r50, %r45, %r47;
max.s32 %r51, %r50, %r49;
st.shared.u32 [%rd89+72], %r51;

BB0_5:
bar.sync 0;
add.s32 %r5, %r241, 1;
setp.lt.s32	%p3, %r5, %r2;
@%p3 bra BB0_7;

ld.shared.u32 %r52, [%rd88+64];
ld.shared.u32 %r53, [%rd89+68];
add.s32 %r54, %r52, %r53;
ld.shared.u32 %r55, [%rd89+136];
sub.s32 %r56, %r55, %r9;
ld.shared.u32 %r57, [%rd89+72];
sub.s32 %r58, %r57, %r9;
max.s32 %r59, %r54, %r56;
max.s32 %r60, %r59, %r58;
st.shared.u32 [%rd89+140], %r60;

BB0_7:
bar.sync 0;
add.s32 %r61, %r5, 1;
setp.lt.s32	%p4, %r61, %r2;
@%p4 bra BB0_9;

ld.shared.u32 %r62, [%rd88+128];
ld.shared.u32 %r63, [%rd89+136];
add.s32 %r64, %r62, %r63;
ld.shared.u32 %r65, [%rd89+204];
sub.s32 %r66, %r65, %r9;
ld.shared.u32 %r67, [%rd89+140];
sub.s32 %r68, %r67, %r9;
max.s32 %r69, %r64, %r66;
max.s32 %r70, %r69, %r68;
st.shared.u32 [%rd89+208], %r70;

BB0_9:
bar.sync 0;
add.s32 %r6, %r5, 2;
setp.lt.s32	%p5, %r6, %r2;
@%p5 bra BB0_11;

ld.shared.u32 %r71, [%rd88+192];
ld.shared.u32 %r72, [%rd89+204];
add.s32 %r73, %r71, %r72;
ld.shared.u32 %r74, [%rd89+272];
sub.s32 %r75, %r74, %r9;
ld.shared.u32 %r76, [%rd89+208];
sub.s32 %r77, %r76, %r9;
max.s32 %r78, %r73, %r75;
max.s32 %r79, %r78, %r77;
st.shared.u32 [%rd89+276], %r79;

BB0_11:
bar.sync 0;
add.s64 %rd89, %rd89, 272;
add.s64 %rd88, %rd88, 256;
add.s32 %r241, %r6, 1;
setp.ne.s32	%p6, %r241, 16;
@%p6 bra BB0_3;

mov.u64 %rd85, _Z20needle_cuda_shared_1PiS_iiii$__cuda_local_var_17987_31_non_const_ref;
mov.u32 %r80, 15;
sub.s32 %r81, %r80, %r2;
mul.wide.s32 %rd58, %r81, 68;
add.s64 %rd60, %rd45, %rd58;
shl.b64 %rd61, %rd3, 2;
add.s64 %rd14, %rd60, %rd61;
mul.wide.s32 %rd62, %r81, 64;
add.s64 %rd64, %rd85, %rd62;
add.s64 %rd15, %rd64, %rd61;
setp.gt.s32	%p7, %r2, 14;
@%p7 bra BB0_14;

ld.shared.u32 %r82, [%rd14];
ld.shared.u32 %r83, [%rd15];
add.s32 %r84, %r83, %r82;
ld.shared.u32 %r85, [%rd14+68];
sub.s32 %r86, %r85, %r9;
ld.shared.u32 %r87, [%rd14+4];
sub.s32 %r88, %r87, %r9;
max.s32 %r89, %r84, %r86;
max.s32 %r90, %r89, %r88;
st.shared.u32 [%rd14+72], %r90;

BB0_14:
bar.sync 0;
setp.gt.s32	%p8, %r2, 13;
@%p8 bra BB0_16;

ld.shared.u32 %r91, [%rd15+4];
ld.shared.u32 %r92, [%rd14+4];
add.s32 %r93, %r91, %r92;
ld.shared.u32 %r94, [%rd14+72];
sub.s32 %r95, %r94, %r9;
ld.shared.u32 %r96, [%rd14+8];
sub.s32 %r97, %r96, %r9;
max.s32 %r98, %r93, %r95;
max.s32 %r99, %r98, %r97;
st.shared.u32 [%rd14+76], %r99;

BB0_16:
bar.sync 0;
setp.gt.s32	%p9, %r2, 12;
@%p9 bra BB0_18;

ld.shared.u32 %r100, [%rd15+8];
ld.shared.u32 %r101, [%rd14+8];
add.s32 %r102, %r100, %r101;
ld.shared.u32 %r103, [%rd14+76];
sub.s32 %r104, %r103, %r9;
ld.shared.u32 %r105, [%rd14+12];
sub.s32 %r106, %r105, %r9;
max.s32 %r107, %r102, %r104;
max.s32 %r108, %r107, %r106;
st.shared.u32 [%rd14+80], %r108;

BB0_18:
bar.sync 0;
setp.gt.s32	%p10, %r2, 11;
@%p10 bra BB0_20;

ld.shared.u32 %r109, [%rd15+12];
ld.shared.u32 %r110, [%rd14+12];
add.s32 %r111, %r109, %r110;
ld.shared.u32 %r112, [%rd14+80];
sub.s32 %r113, %r112, %r9;
ld.shared.u32 %r114, [%rd14+16];
sub.s32 %r115, %r114, %r9;
max.s32 %r116, %r111, %r113;
max.s32 %r117, %r116, %r115;
st.shared.u32 [%rd14+84], %r117;

BB0_20:
bar.sync 0;
setp.gt.s32	%p11, %r2, 10;
@%p11 bra BB0_22;

ld.shared.u32 %r118, [%rd15+16];
ld.shared.u32 %r119, [%rd14+16];
add.s32 %r120, %r118, %r119;
ld.shared.u32 %r121, [%rd14+84];
sub.s32 %r122, %r121, %r9;
ld.shared.u32 %r123, [%rd14+20];
sub.s32 %r124, %r123, %r9;
max.s32 %r125, %r120, %r122;
max.s32 %r126, %r125, %r124;
st.shared.u32 [%rd14+88], %r126;

BB0_22:
bar.sync 0;
setp.gt.s32	%p12, %r2, 9;
@%p12 bra BB0_24;

ld.shared.u32 %r127, [%rd15+20];
ld.shared.u32 %r128, [%rd14+20];
add.s32 %r129, %r127, %r128;
ld.shared.u32 %r130, [%rd14+88];
sub.s32 %r131, %r130, %r9;
ld.shared.u32 %r132, [%rd14+24];
sub.s32 %r133, %r132, %r9;
max.s32 %r134, %r129, %r131;
max.s32 %r135, %r134, %r133;
st.shared.u32 [%rd14+92], %r135;

BB0_24:
bar.sync 0;
setp.gt.s32	%p13, %r2, 8;
@%p13 bra BB0_26;

ld.shared.u32 %r136, [%rd15+24];
ld.shared.u32 %r137, [%rd14+24];
add.s32 %r138, %r136, %r137;
ld.shared.u32 %r139, [%rd14+92];
sub.s32 %r140, %r139, %r9;
ld.shared.u32 %r141, [%rd14+28];
sub.s32 %r142, %r141, %r9;
max.s32 %r143, %r138, %r140;
max.s32 %r144, %r143, %r142;
st.shared.u32 [%rd14+96], %r144;

BB0_26:
bar.sync 0;
setp.gt.s32	%p14, %r2, 7;
@%p14 bra BB0_28;

ld.shared.u32 %r145, [%rd15+28];
ld.shared.u32 %r146, [%rd14+28];
add.s32 %r147, %r145, %r146;
ld.shared.u32 %r148, [%rd14+96];
sub.s32 %r149, %r148, %r9;
ld.shared.u32 %r150, [%rd14+32];
sub.s32 %r151, %r150, %r9;
max.s32 %r152, %r147, %r149;
max.s32 %r153, %r152, %r151;
st.shared.u32 [%rd14+100], %r153;

BB0_28:
bar.sync 0;
setp.gt.s32	%p15, %r2, 6;
@%p15 bra BB0_30;

ld.shared.u32 %r154, [%rd15+32];
ld.shared.u32 %r155, [%rd14+32];
add.s32 %r156, %r154, %r155;
ld.shared.u32 %r157, [%rd14+100];
sub.s32 %r158, %r157, %r9;
ld.shared.u32 %r159, [%rd14+36];
sub.s32 %r160, %r159, %r9;
max.s32 %r161, %r156, %r158;
max.s32 %r162, %r161, %r160;
st.shared.u32 [%rd14+104], %r162;

BB0_30:
bar.sync 0;
setp.gt.s32	%p16, %r2, 5;
@%p16 bra BB0_32;

ld.shared.u32 %r163, [%rd15+36];
ld.shared.u32 %r164, [%rd14+36];
add.s32 %r165, %r163, %r164;
ld.shared.u32 %r166, [%rd14+104];
sub.s32 %r167, %r166, %r9;
ld.shared.u32 %r168, [%rd14+40];
sub.s32 %r169, %r168, %r9;
max.s32 %r170, %r165, %r167;
max.s32 %r171, %r170, %r169;
st.shared.u32 [%rd14+108], %r171;

BB0_32:
bar.sync 0;
setp.gt.s32	%p17, %r2, 4;
@%p17 bra BB0_34;

ld.shared.u32 %r172, [%rd15+40];
ld.shared.u32 %r173, [%rd14+40];
add.s32 %r174, %r172, %r173;
ld.shared.u32 %r175, [%rd14+108];
sub.s32 %r176, %r175, %r9;
ld.shared.u32 %r177, [%rd14+44];
sub.s32 %r178, %r177, %r9;
max.s32 %r179, %r174, %r176;
max.s32 %r180, %r179, %r178;
st.shared.u32 [%rd14+112], %r180;

BB0_34:
bar.sync 0;
setp.gt.s32	%p18, %r2, 3;
@%p18 bra BB0_36;

ld.shared.u32 %r181, [%rd15+44];
ld.shared.u32 %r182, [%rd14+44];
add.s32 %r183, %r181, %r182;
ld.shared.u32 %r184, [%rd14+112];
sub.s32 %r185, %r184, %r9;
ld.shared.u32 %r186, [%rd14+48];
sub.s32 %r187, %r186, %r9;
max.s32 %r188, %r183, %r185;
max.s32 %r189, %r188, %r187;
st.shared.u32 [%rd14+116], %r189;

BB0_36:
bar.sync 0;
setp.gt.s32	%p19, %r2, 2;
@%p19 bra BB0_38;

ld.shared.u32 %r190, [%rd15+48];
ld.shared.u32 %r191, [%rd14+48];
add.s32 %r192, %r190, %r191;
ld.shared.u32 %r193, [%rd14+116];
sub.s32 %r194, %r193, %r9;
ld.shared.u32 %r195, [%rd14+52];
sub.s32 %r196, %r195, %r9;
max.s32 %r197, %r192, %r194;
max.s32 %r198, %r197, %r196;
st.shared.u32 [%rd14+120], %r198;

BB0_38:
bar.sync 0;
setp.gt.s32	%p20, %r2, 1;
@%p20 bra BB0_40;

ld.shared.u32 %r199, [%rd15+52];
ld.shared.u32 %r200, [%rd14+52];
add.s32 %r201, %r199, %r200;
ld.shared.u32 %r202, [%rd14+120];
sub.s32 %r203, %r202, %r9;
ld.shared.u32 %r204, [%rd14+56];
sub.s32 %r205, %r204, %r9;
max.s32 %r206, %r201, %r203;
max.s32 %r207, %r206, %r205;
st.shared.u32 [%rd14+124], %r207;

BB0_40:
bar.sync 0;
setp.gt.s32	%p21, %r2, 0;
@%p21 bra BB0_42;

ld.shared.u32 %r208, [%rd15+56];
ld.shared.u32 %r209, [%rd14+56];
add.s32 %r210, %r208, %r209;
ld.shared.u32 %r211, [%rd14+124];
sub.s32 %r212, %r211, %r9;
ld.shared.u32 %r213, [%rd14+60];
sub.s32 %r214, %r213, %r9;
max.s32 %r215, %r210, %r212;
max.s32 %r216, %r215, %r214;
st.shared.u32 [%rd14+128], %r216;

BB0_42:
bar.sync 0;
ld.param.u32 %r240, [_Z20needle_cuda_shared_1PiS_iiii_param_2];
mul.wide.s32 %rd87, %r240, 4;
add.s32 %r239, %r1, %r2;
ld.param.u32 %r238, [_Z20needle_cuda_shared_1PiS_iiii_param_2];
add.s32 %r237, %r238, %r239;
add.s32 %r236, %r237, 1;
cvt.s64.s32	%rd86, %r236;
ld.shared.u32 %r217, [%rd5+72];
shl.b64 %rd65, %rd86, 2;
add.s64 %rd66, %rd1, %rd65;
ld.shared.u32 %r218, [%rd5+140];
ld.shared.u32 %r219, [%rd5+208];
ld.shared.u32 %r220, [%rd5+276];
ld.shared.u32 %r221, [%rd5+344];
ld.shared.u32 %r222, [%rd5+412];
ld.shared.u32 %r223, [%rd5+480];
ld.shared.u32 %r224, [%rd5+548];
ld.shared.u32 %r225, [%rd5+616];
ld.shared.u32 %r226, [%rd5+684];
ld.shared.u32 %r227, [%rd5+752];
ld.shared.u32 %r228, [%rd5+820];
ld.shared.u32 %r229, [%rd5+888];
ld.shared.u32 %r230, [%rd5+956];
ld.shared.u32 %r231, [%rd5+1024];
ld.shared.u32 %r232, [%rd5+1092];
st.global.u32 [%rd66], %r217;
add.s64 %rd68, %rd66, %rd87;
st.global.u32 [%rd68], %r218;
add.s64 %rd69, %rd68, %rd87;
st.global.u32 [%rd69], %r219;
add.s64 %rd70, %rd69, %rd87;
st.global.u32 [%rd70], %r220;
add.s64 %rd71, %rd70, %rd87;
st.global.u32 [%rd71], %r221;
add.s64 %rd72, %rd71, %rd87;
st.global.u32 [%rd72], %r222;
add.s64 %rd73, %rd72, %rd87;
st.global.u32 [%rd73], %r223;
add.s64 %rd74, %rd73, %rd87;
st.global.u32 [%rd74], %r224;
add.s64 %rd75, %rd74, %rd87;
st.global.u32 [%rd75], %r225;
add.s64 %rd76, %rd75, %rd87;
st.global.u32 [%rd76], %r226;
add.s64 %rd77, %rd76, %rd87;
st.global.u32 [%rd77], %r227;
add.s64 %rd78, %rd77, %rd87;
st.global.u32 [%rd78], %r228;
add.s64 %rd79, %rd78, %rd87;
st.global.u32 [%rd79], %r229;
add.s64 %rd80, %rd79, %rd87;
st.global.u32 [%rd80], %r230;
add.s64 %rd81, %rd80, %rd87;
st.global.u32 [%rd81], %r231;
add.s64 %rd82, %rd81, %rd87;
st.global.u32 [%rd82], %r232;
ret;
}


.visible .entry _Z20needle_cuda_shared_2PiS_iiii(
.param .u64 _Z20needle_cuda_shared_2PiS_iiii_param_0,
.param .u64 _Z20needle_cuda_shared_2PiS_iiii_param_1,
.param .u32 _Z20needle_cuda_shared_2PiS_iiii_param_2,
.param .u32 _Z20needle_cuda_shared_2PiS_iiii_param_3,
.param .u32 _Z20needle_cuda_shared_2PiS_iiii_param_4,
.param .u32 _Z20needle_cuda_shared_2PiS_iiii_param_5
)
{
.reg .pred %p<22>;
.reg .b32 %r<244>;
.reg .b64 %rd<90>;

	.shared .align 4 .b8 _Z20needle_cuda_shared_2PiS_iiii$__cuda_local_var_18069_31_non_const_temp[1156];

	.shared .align 4 .b8 _Z20needle_cuda_shared_2PiS_iiii$__cuda_local_var_18070_31_non_const_ref[1024];

ld.param.u64 %rd16, [_Z20needle_cuda_shared_2PiS_iiii_param_0];
ld.param.u64 %rd17, [_Z20needle_cuda_shared_2PiS_iiii_param_1];
ld.param.u32 %r9, [_Z20needle_cuda_shared_2PiS_iiii_param_2];
ld.param.u32 %r10, [_Z20needle_cuda_shared_2PiS_iiii_param_3];
ld.param.u32 %r11, [_Z20needle_cuda_shared_2PiS_iiii_param_4];
ld.param.u32 %r12, [_Z20needle_cuda_shared_2PiS_iiii_param_5];
cvta.to.global.u64 %rd18, %rd16;
sub.s32 %r13, %r12, %r11;
mov.u32 %r14, %ctaid.x;
add.s32 %r15, %r13, %r14;
add.s32 %r16, %r12, -1;
sub.s32 %r17, %r16, %r14;
shl.b32 %r18, %r9, 4;
shl.b32 %r19, %r15, 4;
mad.lo.s32 %r1, %r18, %r17, %r19;
mov.u32 %r2, %tid.x;
add.s32 %r3, %r1, %r2;
add.s32 %r20, %r9, %r3;
add.s32 %r21, %r20, 1;
mul.wide.s32 %rd19, %r21, 4;
add.s64 %rd20, %rd18, %rd19;
ld.global.u32 %r22, [%rd20];
mul.wide.s32 %rd21, %r2, 4;
mov.u64 %rd22, _Z20needle_cuda_shared_2PiS_iiii$__cuda_local_var_18070_31_non_const_ref;
add.s64 %rd23, %rd22, %rd21;
st.shared.u32 [%rd23], %r22;
mul.wide.s32 %rd24, %r9, 4;
add.s64 %rd25, %rd20, %rd24;
ld.global.u32 %r23, [%rd25];
st.shared.u32 [%rd23+64], %r23;
add.s64 %rd26, %rd25, %rd24;
ld.global.u32 %r24, [%rd26];
st.shared.u32 [%rd23+128], %r24;
add.s64 %rd27, %rd26, %rd24;
ld.global.u32 %r25, [%rd27];
st.shared.u32 [%rd23+192], %r25;
add.s64 %rd28, %rd27, %rd24;
ld.global.u32 %r26, [%rd28];
st.shared.u32 [%rd23+256], %r26;
add.s64 %rd29, %rd28, %rd24;
ld.global.u32 %r27, [%rd29];
st.shared.u32 [%rd23+320], %r27;
add.s64 %rd30, %rd29, %rd24;
ld.global.u32 %r28, [%rd30];
st.shared.u32 [%rd23+384], %r28;
add.s64 %rd31, %rd30, %rd24;
ld.global.u32 %r29, [%rd31];
st.shared.u32 [%rd23+448], %r29;
add.s64 %rd32, %rd31, %rd24;
ld.global.u32 %r30, [%rd32];
st.shared.u32 [%rd23+512], %r30;
add.s64 %rd33, %rd32, %rd24;
ld.global.u32 %r31, [%rd33];
st.shared.u32 [%rd23+576], %r31;
add.s64 %rd34, %rd33, %rd24;
ld.global.u32 %r32, [%rd34];
st.shared.u32 [%rd23+640], %r32;
add.s64 %rd35, %rd34, %rd24;
ld.global.u32 %r33, [%rd35];
st.shared.u32 [%rd23+704], %r33;
add.s64 %rd36, %rd35, %rd24;
ld.global.u32 %r34, [%rd36];
st.shared.u32 [%rd23+768], %r34;
add.s64 %rd37, %rd36, %rd24;
ld.global.u32 %r35, [%rd37];
st.shared.u32 [%rd23+832], %r35;
add.s64 %rd38, %rd37, %rd24;
ld.global.u32 %r36, [%rd38];
st.shared.u32 [%rd23+896], %r36;
add.s64 %rd39, %rd38, %rd24;
ld.global.u32 %r37, [%rd39];
st.shared.u32 [%rd23+960], %r37;
cvta.to.global.u64 %rd2, %rd17;
bar.sync 0;
setp.ne.s32	%p1, %r2, 0;
@%p1 bra BB1_2;

mul.wide.s32 %rd40, %r1, 4;
add.s64 %rd41, %rd2, %rd40;
ldu.global.u32 %r38, [%rd41];
st.shared.u32 [_Z20needle_cuda_shared_2PiS_iiii$__cuda_local_var_18069_31_non_const_temp], %r38;

BB1_2:
ld.param.u32 %r237, [_Z20needle_cuda_shared_2PiS_iiii_param_2];
add.s32 %r236, %r1, %r2;
add.s32 %r4, %r236, 1;
mad.lo.s32 %r39, %r2, %r237, %r237;
add.s32 %r40, %r39, %r1;
mul.wide.s32 %rd42, %r40, 4;
add.s64 %rd43, %rd2, %rd42;
ld.global.u32 %r41, [%rd43];
add.s32 %r42, %r2, 1;
cvt.s64.s32	%rd3, %r42;
cvt.s64.s32	%rd4, %r2;
mul.wide.s32 %rd44, %r2, 68;
mov.u64 %rd45, _Z20needle_cuda_shared_2PiS_iiii$__cuda_local_var_18069_31_non_const_temp;
add.s64 %rd46, %rd45, %rd44;
st.shared.u32 [%rd46+68], %r41;
bar.sync 0;
mul.wide.s32 %rd47, %r4, 4;
add.s64 %rd48, %rd2, %rd47;
ld.global.u32 %r43, [%rd48];
shl.b64 %rd49, %rd4, 2;
add.s64 %rd5, %rd45, %rd49;
st.shared.u32 [%rd5+4], %r43;
bar.sync 0;
mov.u64 %rd84, _Z20needle_cuda_shared_2PiS_iiii$__cuda_local_var_18070_31_non_const_ref;
mul.wide.s32 %rd83, %r2, 4;
neg.s32 %r45, %r2;
mul.wide.s32 %rd51, %r45, 68;
add.s64 %rd53, %rd45, %rd51;
add.s64 %rd89, %rd53, %rd83;
mul.wide.s32 %rd55, %r45, 64;
add.s64 %rd57, %rd84, %rd55;
add.s64 %rd88, %rd57, %rd83;
mov.u32 %r243, 0;

BB1_3:
setp.lt.s32	%p2, %r243, %r2;
@%p2 bra BB1_5;

ld.shared.u32 %r46, [%rd89];
ld.shared.u32 %r47, [%rd88];
add.s32 %r48, %r47, %r46;
ld.shared.u32 %r49, [%rd89+68];
sub.s32 %r50, %r49, %r10;
ld.shared.u32 %r51, [%rd89+4];
sub.s32 %r52, %r51, %r10;
max.s32 %r53, %r48, %r50;
max.s32 %r54, %r53, %r52;
st.shared.u32 [%rd89+72], %r54;

BB1_5:
bar.sync 0;
add.s32 %r6, %r243, 1;
setp.lt.s32	%p3, %r6, %r2;
@%p3 bra BB1_7;

ld.shared.u32 %r55, [%rd88+64];
ld.shared.u32 %r56, [%rd89+68];
add.s32 %r57, %r55, %r56;
ld.shared.u32 %r58, [%rd89+136];
sub.s32 %r59, %r58, %r10;
ld.shared.u32 %r60, [%rd89+72];
sub.s32 %r61, %r60, %r10;
max.s32 %r62, %r57, %r59;
max.s32 %r63, %r62, %r61;
st.shared.u32 [%rd89+140], %r63;

BB1_7:
bar.sync 0;
add.s32 %r64, %r6, 1;
setp.lt.s32	%p4, %r64, %r2;
@%p4 bra BB1_9;

ld.shared.u32 %r65, [%rd88+128];
ld.shared.u32 %r66, [%rd89+136];
add.s32 %r67, %r65, %r66;
ld.shared.u32 %r68, [%rd89+204];
sub.s32 %r69, %r68, %r10;
ld.shared.u32 %r70, [%rd89+140];
sub.s32 %r71, %r70, %r10;
max.s32 %r72, %r67, %r69;
max.s32 %r73, %r72, %r71;
st.shared.u32 [%rd89+208], %r73;

BB1_9:
bar.sync 0;
add.s32 %r7, %r6, 2;
setp.lt.s32	%p5, %r7, %r2;
@%p5 bra BB1_11;

ld.shared.u32 %r74, [%rd88+192];
ld.shared.u32 %r75, [%rd89+204];
add.s32 %r76, %r74, %r75;
ld.shared.u32 %r77, [%rd89+272];
sub.s32 %r78, %r77, %r10;
ld.shared.u32 %r79, [%rd89+208];
sub.s32 %r80, %r79, %r10;
max.s32 %r81, %r76, %r78;
max.s32 %r82, %r81, %r80;
st.shared.u32 [%rd89+276], %r82;

BB1_11:
bar.sync 0;
add.s64 %rd89, %rd89, 272;
add.s64 %rd88, %rd88, 256;
add.s32 %r243, %r7, 1;
setp.ne.s32	%p6, %r243, 16;
@%p6 bra BB1_3;

mov.u64 %rd85, _Z20needle_cuda_shared_2PiS_iiii$__cuda_local_var_18070_31_non_const_ref;
mov.u32 %r83, 15;
sub.s32 %r84, %r83, %r2;
mul.wide.s32 %rd58, %r84, 68;
add.s64 %rd60, %rd45, %rd58;
shl.b64 %rd61, %rd3, 2;
add.s64 %rd14, %rd60, %rd61;
mul.wide.s32 %rd62, %r84, 64;
add.s64 %rd64, %rd85, %rd62;
add.s64 %rd15, %rd64, %rd61;
setp.gt.s32	%p7, %r2, 14;
@%p7 bra BB1_14;

ld.shared.u32 %r85, [%rd14];
ld.shared.u32 %r86, [%rd15];
add.s32 %r87, %r86, %r85;
ld.shared.u32 %r88, [%rd14+68];
sub.s32 %r89, %r88, %r10;
ld.shared.u32 %r90, [%rd14+4];
sub.s32 %r91, %r90, %r10;
max.s32 %r92, %r87, %r89;
max.s32 %r93, %r92, %r91;
st.shared.u32 [%rd14+72], %r93;

BB1_14:
bar.sync 0;
setp.gt.s32	%p8, %r2, 13;
@%p8 bra BB1_16;

ld.shared.u32 %r94, [%rd15+4];
ld.shared.u32 %r95, [%rd14+4];
add.s32 %r96, %r94, %r95;
ld.shared.u32 %r97, [%rd14+72];
sub.s32 %r98, %r97, %r10;
ld.shared.u32 %r99, [%rd14+8];
sub.s32 %r100, %r99, %r10;
max.s32 %r101, %r96, %r98;
max.s32 %r102, %r101, %r100;
st.shared.u32 [%rd14+76], %r102;

BB1_16:
bar.sync 0;
setp.gt.s32	%p9, %r2, 12;
@%p9 bra BB1_18;

ld.shared.u32 %r103, [%rd15+8];
ld.shared.u32 %r104, [%rd14+8];
add.s32 %r105, %r103, %r104;
ld.shared.u32 %r106, [%rd14+76];
sub.s32 %r107, %r106, %r10;
ld.shared.u32 %r108, [%rd14+12];
sub.s32 %r109, %r108, %r10;
max.s32 %r110, %r105, %r107;
max.s32 %r111, %r110, %r109;
st.shared.u32 [%rd14+80], %r111;

BB1_18:
bar.sync 0;
setp.gt.s32	%p10, %r2, 11;
@%p10 bra BB1_20;

ld.shared.u32 %r112, [%rd15+12];
ld.shared.u32 %r113, [%rd14+12];
add.s32 %r114, %r112, %r113;
ld.shared.u32 %r115, [%rd14+80];
sub.s32 %r116, %r115, %r10;
ld.shared.u32 %r117, [%rd14+16];
sub.s32 %r118, %r117, %r10;
max.s32 %r119, %r114, %r116;
max.s32 %r120, %r119, %r118;
st.shared.u32 [%rd14+84], %r120;

BB1_20:
bar.sync 0;
setp.gt.s32	%p11, %r2, 10;
@%p11 bra BB1_22;

ld.shared.u32 %r121, [%rd15+16];
ld.shared.u32 %r122, [%rd14+16];
add.s32 %r123, %r121, %r122;
ld.shared.u32 %r124, [%rd14+84];
sub.s32 %r125, %r124, %r10;
ld.shared.u32 %r126, [%rd14+20];
sub.s32 %r127, %r126, %r10;
max.s32 %r128, %r123, %r125;
max.s32 %r129, %r128, %r127;
st.shared.u32 [%rd14+88], %r129;

BB1_22:
bar.sync 0;
setp.gt.s32	%p12, %r2, 9;
@%p12 bra BB1_24;

ld.shared.u32 %r130, [%rd15+20];
ld.shared.u32 %r131, [%rd14+20];
add.s32 %r132, %r130, %r131;
ld.shared.u32 %r133, [%rd14+88];
sub.s32 %r134, %r133, %r10;
ld.shared.u32 %r135, [%rd14+24];
sub.s32 %r136, %r135, %r10;
max.s32 %r137, %r132, %r134;
max.s32 %r138, %r137, %r136;
st.shared.u32 [%rd14+92], %r138;

BB1_24:
bar.sync 0;
setp.gt.s32	%p13, %r2, 8;
@%p13 bra BB1_26;

ld.shared.u32 %r139, [%rd15+24];
ld.shared.u32 %r140, [%rd14+24];
add.s32 %r141, %r139, %r140;
ld.shared.u32 %r142, [%rd14+92];
sub.s32 %r143, %r142, %r10;
ld.shared.u32 %r144, [%rd14+28];
sub.s32 %r145, %r144, %r10;
max.s32 %r146, %r141, %r143;
max.s32 %r147, %r146, %r145;
st.shared.u32 [%rd14+96], %r147;

BB1_26:
bar.sync 0;
setp.gt.s32	%p14, %r2, 7;
@%p14 bra BB1_28;

ld.shared.u32 %r148, [%rd15+28];
ld.shared.u32 %r149, [%rd14+28];
add.s32 %r150, %r148, %r149;
ld.shared.u32 %r151, [%rd14+96];
sub.s32 %r152, %r151, %r10;
ld.shared.u32 %r153, [%rd14+32];
sub.s32 %r154, %r153, %r10;
max.s32 %r155, %r150, %r152;
max.s32 %r156, %r155, %r154;
st.shared.u32 [%rd14+100], %r156;

BB1_28:
bar.sync 0;
setp.gt.s32	%p15, %r2, 6;
@%p15 bra BB1_30;

ld.shared.u32 %r157, [%rd15+32];
ld.shared.u32 %r158, [%rd14+32];
add.s32 %r159, %r157, %r158;
ld.shared.u32 %r160, [%rd14+100];
sub.s32 %r161, %r160, %r10;
ld.shared.u32 %r162, [%rd14+36];
sub.s32 %r163, %r162, %r10;
max.s32 %r164, %r159, %r161;
max.s32 %r165, %r164, %r163;
st.shared.u32 [%rd14+104], %r165;

BB1_30:
bar.sync 0;
setp.gt.s32	%p16, %r2, 5;
@%p16 bra BB1_32;

ld.shared.u32 %r166, [%rd15+36];
ld.shared.u32 %r167, [%rd14+36];
add.s32 %r168, %r166, %r167;
ld.shared.u32 %r169, [%rd14+104];
sub.s32 %r170, %r169, %r10;
ld.shared.u32 %r171, [%rd14+40];
sub.s32 %r172, %r171, %r10;
max.s32 %r173, %r168, %r170;
max.s32 %r174, %r173, %r172;
st.shared.u32 [%rd14+108], %r174;

BB1_32:
bar.sync 0;
setp.gt.s32	%p17, %r2, 4;
@%p17 bra BB1_34;

ld.shared.u32 %r175, [%rd15+40];
ld.shared.u32 %r176, [%rd14+40];
add.s32 %r177, %r175, %r176;
ld.shared.u32 %r178, [%rd14+108];
sub.s32 %r179, %r178, %r10;
ld.shared.u32 %r180, [%rd14+44];
sub.s32 %r181, %r180, %r10;
max.s32 %r182, %r177, %r179;
max.s32 %r183, %r182, %r181;
st.shared.u32 [%rd14+112], %r183;

BB1_34:
bar.sync 0;
setp.gt.s32	%p18, %r2, 3;
@%p18 bra BB1_36;

ld.shared.u32 %r184, [%rd15+44];
ld.shared.u32 %r185, [%rd14+44];
add.s32 %r186, %r184, %r185;
ld.shared.u32 %r187, [%rd14+112];
sub.s32 %r188, %r187, %r10;
ld.shared.u32 %r189, [%rd14+48];
sub.s32 %r190, %r189, %r10;
max.s32 %r191, %r186, %r188;
max.s32 %r192, %r191, %r190;
st.shared.u32 [%rd14+116], %r192;

BB1_36:
bar.sync 0;
setp.gt.s32	%p19, %r2, 2;
@%p19 bra BB1_38;

ld.shared.u32 %r193, [%rd15+48];
ld.shared.u32 %r194, [%rd14+48];
add.s32 %r195, %r193, %r194;
ld.shared.u32 %r196, [%rd14+116];
sub.s32 %r197, %r196, %r10;
ld.shared.u32 %r198, [%rd14+52];
sub.s32 %r199, %r198, %r10;
max.s32 %r200, %r195, %r197;
max.s32 %r201, %r200, %r199;
st.shared.u32 [%rd14+120], %r201;

BB1_38:
bar.sync 0;
setp.gt.s32	%p20, %r2, 1;
@%p20 bra BB1_40;

ld.shared.u32 %r202, [%rd15+52];
ld.shared.u32 %r203, [%rd14+52];
add.s32 %r204, %r202, %r203;
ld.shared.u32 %r205, [%rd14+120];
sub.s32 %r206, %r205, %r10;
ld.shared.u32 %r207, [%rd14+56];
sub.s32 %r208, %r207, %r10;
max.s32 %r209, %r204, %r206;
max.s32 %r210, %r209, %r208;
st.shared.u32 [%rd14+124], %r210;

BB1_40:
bar.sync 0;
setp.gt.s32	%p21, %r2, 0;
@%p21 bra BB1_42;

ld.shared.u32 %r211, [%rd15+56];
ld.shared.u32 %r212, [%rd14+56];
add.s32 %r213, %r211, %r212;
ld.shared.u32 %r214, [%rd14+124];
sub.s32 %r215, %r214, %r10;
ld.shared.u32 %r216, [%rd14+60];
sub.s32 %r217, %r216, %r10;
max.s32 %r218, %r213, %r215;
max.s32 %r219, %r218, %r217;
st.shared.u32 [%rd14+128], %r219;

BB1_42:
bar.sync 0;
ld.param.u32 %r242, [_Z20needle_cuda_shared_2PiS_iiii_param_2];
mul.wide.s32 %rd87, %r242, 4;
add.s32 %r241, %r1, %r2;
ld.param.u32 %r240, [_Z20needle_cuda_shared_2PiS_iiii_param_2];
add.s32 %r239, %r240, %r241;
add.s32 %r238, %r239, 1;
cvt.s64.s32	%rd86, %r238;
ld.shared.u32 %r220, [%rd5+72];
shl.b64 %rd65, %rd86, 2;
add.s64 %rd66, %rd2, %rd65;
ld.shared.u32 %r221, [%rd5+140];
ld.shared.u32 %r222, [%rd5+208];
ld.shared.u32 %r223, [%rd5+276];
ld.shared.u32 %r224, [%rd5+344];
ld.shared.u32 %r225, [%rd5+412];
ld.shared.u32 %r226, [%rd5+480];
ld.shared.u32 %r227, [%rd5+548];
ld.shared.u32 %r228, [%rd5+616];
ld.shared.u32 %r229, [%rd5+684];
ld.shared.u32 %r230, [%rd5+752];
ld.shared.u32 %r231, [%rd5+820];
ld.shared.u32 %r232, [%rd5+888];
ld.shared.u32 %r233, [%rd5+956];
ld.shared.u32 %r234, [%rd5+1024];
ld.shared.u32 %r235, [%rd5+1092];
st.global.u32 [%rd66], %r220;
add.s64 %rd68, %rd66, %rd87;
st.global.u32 [%rd68], %r221;
add.s64 %rd69, %rd68, %rd87;
st.global.u32 [%rd69], %r222;
add.s64 %rd70, %rd69, %rd87;
st.global.u32 [%rd70], %r223;
add.s64 %rd71, %rd70, %rd87;
st.global.u32 [%rd71], %r224;
add.s64 %rd72, %rd71, %rd87;
st.global.u32 [%rd72], %r225;
add.s64 %rd73, %rd72, %rd87;
st.global.u32 [%rd73], %r226;
add.s64 %rd74, %rd73, %rd87;
st.global.u32 [%rd74], %r227;
add.s64 %rd75, %rd74, %rd87;
st.global.u32 [%rd75], %r228;
add.s64 %rd76, %rd75, %rd87;
st.global.u32 [%rd76], %r229;
add.s64 %rd77, %rd76, %rd87;
st.global.u32 [%rd77], %r230;
add.s64 %rd78, %rd77, %rd87;
st.global.u32 [%rd78], %r231;
add.s64 %rd79, %rd78, %rd87;
st.global.u32 [%rd79], %r232;
add.s64 %rd80, %rd79, %rd87;
st.global.u32 [%rd80], %r233;
add.s64 %rd81, %rd80, %rd87;
st.global.u32 [%rd81], %r234;
add.s64 %rd82, %rd81, %rd87;
st.global.u32 [%rd82], %r235;
ret;
}




// ===== COMPILED SASS (sm_100) =====

	.target	sm_100

	.elftype	@"ET_EXEC"


//--------------------- .note.nv.tkinfo           --------------------------
	.section	.note.nv.tkinfo,"",@"SHT_NOTE"
	.sectionflags	@"SHF_NOTE_NV_TKINFO"
	.tkinfo
        /*0018*/ 	.word	0x00000002
        /*0030*/ 	.string	""
        /*0030*/ 	.string	"ptxas"
        /*0030*/ 	.string	"Cuda compilation tools, release 13.0, V13.0.88"
        /*0030*/ 	.string	"Build cuda_13.0.r13.0/compiler.36424714_0"
        /*0030*/ 	.string	"-arch sm_100 "



//--------------------- .note.nv.cuinfo           --------------------------
	.section	.note.nv.cuinfo,"",@"SHT_NOTE"
	.sectionflags	@"SHF_NOTE_NV_CUINFO"
        /*0018*/ 	.short	0x0002
        /*001a*/ 	.short	0x0014
        /*001c*/ 	.short	0x0082
	.zero		2


//--------------------- .nv.info                  --------------------------
	.section	.nv.info,"",@"SHT_CUDA_INFO"
	.align	4


	//----- nvinfo : EIATTR_REGCOUNT
	.align		4
        /*0000*/ 	.byte	0x04, 0x2f
        /*0002*/ 	.short	(.L_1 - .L_0)
	.align		4
.L_0:
        /*0004*/ 	.word	index@(_Z20needle_cuda_shared_1PiS_iiii)
        /*0008*/ 	.word	0x00000020


	//----- nvinfo : EIATTR_FRAME_SIZE
	.align		4
.L_1:
        /*000c*/ 	.byte	0x04, 0x11
        /*000e*/ 	.short	(.L_3 - .L_2)
	.align		4
.L_2:
        /*0010*/ 	.word	index@(_Z20needle_cuda_shared_1PiS_iiii)
        /*0014*/ 	.word	0x00000000


	//----- nvinfo : EIATTR_REGCOUNT
	.align		4
.L_3:
        /*0018*/ 	.byte	0x04, 0x2f
        /*001a*/ 	.short	(.L_5 - .L_4)
	.align		4
.L_4:
        /*001c*/ 	.word	index@(_Z20needle_cuda_shared_2PiS_iiii)
        /*0020*/ 	.word	0x00000020


	//----- nvinfo : EIATTR_FRAME_SIZE
	.align		4
.L_5:
        /*0024*/ 	.byte	0x04, 0x11
        /*0026*/ 	.short	(.L_7 - .L_6)
	.align		4
.L_6:
        /*0028*/ 	.word	index@(_Z20needle_cuda_shared_2PiS_iiii)
        /*002c*/ 	.word	0x00000000


	//----- nvinfo : EIATTR_MIN_STACK_SIZE
	.align		4
.L_7:
        /*0030*/ 	.byte	0x04, 0x12
        /*0032*/ 	.short	(.L_9 - .L_8)
	.align		4
.L_8:
        /*0034*/ 	.word	index@(_Z20needle_cuda_shared_2PiS_iiii)
        /*0038*/ 	.word	0x00000000


	//----- nvinfo : EIATTR_MIN_STACK_SIZE
	.align		4
.L_9:
        /*003c*/ 	.byte	0x04, 0x12
        /*003e*/ 	.short	(.L_11 - .L_10)
	.align		4
.L_10:
        /*0040*/ 	.word	index@(_Z20needle_cuda_shared_1PiS_iiii)
        /*0044*/ 	.word	0x00000000
.L_11:


//--------------------- .nv.compat                --------------------------
	.section	.nv.compat,"",@"SHT_CUDA_COMPAT_INFO"
	.align	4
        /*0000*/ 	.byte	0x02, 0x09, 0x00, 0x00, 0x02, 0x02, 0x01, 0x00, 0x02, 0x05, 0x05, 0x00, 0x03, 0x07, 0x01, 0x01
        /*0010*/ 	.byte	0x02, 0x03, 0x00, 0x00, 0x02, 0x06, 0x01, 0x00, 0x04, 0x0b, 0x08, 0x00, 0x09, 0x00, 0x00, 0x00
        /*0020*/ 	.byte	0x00, 0x00, 0x00, 0x00


//--------------------- .nv.info._Z20needle_cuda_shared_2PiS_iiii --------------------------
	.section	.nv.info._Z20needle_cuda_shared_2PiS_iiii,"",@"SHT_CUDA_INFO"
	.sectionflags	@""
	.align	4


	//----- nvinfo : EIATTR_CUDA_API_VERSION
	.align		4
        /*0000*/ 	.byte	0x04, 0x37
        /*0002*/ 	.short	(.L_13 - .L_12)
.L_12:
        /*0004*/ 	.word	0x00000082


	//----- nvinfo : EIATTR_KPARAM_INFO
	.align		4
.L_13:
        /*0008*/ 	.byte	0x04, 0x17
        /*000a*/ 	.short	(.L_15 - .L_14)
.L_14:
        /*000c*/ 	.word	0x00000000
        /*0010*/ 	.short	0x0005
        /*0012*/ 	.short	0x001c
        /*0014*/ 	.byte	0x00, 0xf0, 0x11, 0x00


	//----- nvinfo : EIATTR_KPARAM_INFO
	.align		4
.L_15:
        /*0018*/ 	.byte	0x04, 0x17
        /*001a*/ 	.short	(.L_17 - .L_16)
.L_16:
        /*001c*/ 	.word	0x00000000
        /*0020*/ 	.short	0x0004
        /*0022*/ 	.short	0x0018
        /*0024*/ 	.byte	0x00, 0xf0, 0x11, 0x00


	//----- nvinfo : EIATTR_KPARAM_INFO
	.align		4
.L_17:
        /*0028*/ 	.byte	0x04, 0x17
        /*002a*/ 	.short	(.L_19 - .L_18)
.L_18:
        /*002c*/ 	.word	0x00000000
        /*0030*/ 	.short	0x0003
        /*0032*/ 	.short	0x0014
        /*0034*/ 	.byte	0x00, 0xf0, 0x11, 0x00


	//----- nvinfo : EIATTR_KPARAM_INFO
	.align		4
.L_19:
        /*0038*/ 	.byte	0x04, 0x17
        /*003a*/ 	.short	(.L_21 - .L_20)
.L_20:
        /*003c*/ 	.word	0x00000000
        /*0040*/ 	.short	0x0002
        /*0042*/ 	.short	0x0010
        /*0044*/ 	.byte	0x00, 0xf0, 0x11, 0x00


	//----- nvinfo : EIATTR_KPARAM_INFO
	.align		4
.L_21:
        /*0048*/ 	.byte	0x04, 0x17
        /*004a*/ 	.short	(.L_23 - .L_22)
.L_22:
        /*004c*/ 	.word	0x00000000
        /*0050*/ 	.short	0x0001
        /*0052*/ 	.short	0x0008
        /*0054*/ 	.byte	0x00, 0xf0, 0x21, 0x00


	//----- nvinfo : EIATTR_KPARAM_INFO
	.align		4
.L_23:
        /*0058*/ 	.byte	0x04, 0x17
        /*005a*/ 	.short	(.L_25 - .L_24)
.L_24:
        /*005c*/ 	.word	0x00000000
        /*0060*/ 	.short	0x0000
        /*0062*/ 	.short	0x0000
        /*0064*/ 	.byte	0x00, 0xf0, 0x21, 0x00


	//----- nvinfo : EIATTR_SPARSE_MMA_MASK
	.align		4
.L_25:
        /*0068*/ 	.byte	0x03, 0x50
        /*006a*/ 	.short	0x0000


	//----- nvinfo : EIATTR_MAXREG_COUNT
	.align		4
        /*006c*/ 	.byte	0x03, 0x1b
        /*006e*/ 	.short	0x00ff


	//----- nvinfo : EIATTR_NUM_BARRIERS
	.align		4
        /*0070*/ 	.byte	0x02, 0x4c
        /*0072*/ 	.byte	0x01
	.zero		1


	//----- nvinfo : EIATTR_MERCURY_ISA_VERSION
	.align		4
        /*0074*/ 	.byte	0x03, 0x5f
        /*0076*/ 	.short	0x0101


	//----- nvinfo : EIATTR_VRC_CTA_INIT_COUNT
	.align		4
        /*0078*/ 	.byte	0x02, 0x4a
	.zero		1
	.zero		1


	//----- nvinfo : EIATTR_EXIT_INSTR_OFFSETS
	.align		4
        /*007c*/ 	.byte	0x04, 0x1c
        /*007e*/ 	.short	(.L_27 - .L_26)


	//   ....[0]....
.L_26:
        /*0080*/ 	.word	0x00001b30


	//----- nvinfo : EIATTR_CRS_STACK_SIZE
	.align		4
.L_27:
        /*0084*/ 	.byte	0x04, 0x1e
        /*0086*/ 	.short	(.L_29 - .L_28)
.L_28:
        /*0088*/ 	.word	0x00000000


	//----- nvinfo : EIATTR_CBANK_PARAM_SIZE
	.align		4
.L_29:
        /*008c*/ 	.byte	0x03, 0x19
        /*008e*/ 	.short	0x0020


	//----- nvinfo : EIATTR_PARAM_CBANK
	.align		4
        /*0090*/ 	.byte	0x04, 0x0a
        /*0092*/ 	.short	(.L_31 - .L_30)
	.align		4
.L_30:
        /*0094*/ 	.word	index@(.nv.constant0._Z20needle_cuda_shared_2PiS_iiii)
        /*0098*/ 	.short	0x0380
        /*009a*/ 	.short	0x0020


	//----- nvinfo : EIATTR_SW_WAR
	.align		4
.L_31:
        /*009c*/ 	.byte	0x04, 0x36
        /*009e*/ 	.short	(.L_33 - .L_32)
.L_32:
        /*00a0*/ 	.word	0x00000008
.L_33:


//--------------------- .nv.info._Z20needle_cuda_shared_1PiS_iiii --------------------------
	.section	.nv.info._Z20needle_cuda_shared_1PiS_iiii,"",@"SHT_CUDA_INFO"
	.sectionflags	@""
	.align	4


	//----- nvinfo : EIATTR_CUDA_API_VERSION
	.align		4
        /*0000*/ 	.byte	0x04, 0x37
        /*0002*/ 	.short	(.L_35 - .L_34)
.L_34:
        /*0004*/ 	.word	0x00000082


	//----- nvinfo : EIATTR_KPARAM_INFO
	.align		4
.L_35:
        /*0008*/ 	.byte	0x04, 0x17
        /*000a*/ 	.short	(.L_37 - .L_36)
.L_36:
        /*000c*/ 	.word	0x00000000
        /*0010*/ 	.short	0x0005
        /*0012*/ 	.short	0x001c
        /*0014*/ 	.byte	0x00, 0xf0, 0x11, 0x00


	//----- nvinfo : EIATTR_KPARAM_INFO
	.align		4
.L_37:
        /*0018*/ 	.byte	0x04, 0x17
        /*001a*/ 	.short	(.L_39 - .L_38)
.L_38:
        /*001c*/ 	.word	0x00000000
        /*0020*/ 	.short	0x0004
        /*0022*/ 	.short	0x0018
        /*0024*/ 	.byte	0x00, 0xf0, 0x11, 0x00


	//----- nvinfo : EIATTR_KPARAM_INFO
	.align		4
.L_39:
        /*0028*/ 	.byte	0x04, 0x17
        /*002a*/ 	.short	(.L_41 - .L_40)
.L_40:
        /*002c*/ 	.word	0x00000000
        /*0030*/ 	.short	0x0003
        /*0032*/ 	.short	0x0014
        /*0034*/ 	.byte	0x00, 0xf0, 0x11, 0x00


	//----- nvinfo : EIATTR_KPARAM_INFO
	.align		4
.L_41:
        /*0038*/ 	.byte	0x04, 0x17
        /*003a*/ 	.short	(.L_43 - .L_42)
.L_42:
        /*003c*/ 	.word	0x00000000
        /*0040*/ 	.short	0x0002
        /*0042*/ 	.short	0x0010
        /*0044*/ 	.byte	0x00, 0xf0, 0x11, 0x00


	//----- nvinfo : EIATTR_KPARAM_INFO
	.align		4
.L_43:
        /*0048*/ 	.byte	0x04, 0x17
        /*004a*/ 	.short	(.L_45 - .L_44)
.L_44:
        /*004c*/ 	.word	0x00000000
        /*0050*/ 	.short	0x0001
        /*0052*/ 	.short	0x0008
        /*0054*/ 	.byte	0x00, 0xf0, 0x21, 0x00


	//----- nvinfo : EIATTR_KPARAM_INFO
	.align		4
.L_45:
        /*0058*/ 	.byte	0x04, 0x17
        /*005a*/ 	.short	(.L_47 - .L_46)
.L_46:
        /*005c*/ 	.word	0x00000000
        /*0060*/ 	.short	0x0000
        /*0062*/ 	.short	0x0000
        /*0064*/ 	.byte	0x00, 0xf0, 0x21, 0x00


	//----- nvinfo : EIATTR_SPARSE_MMA_MASK
	.align		4
.L_47:
        /*0068*/ 	.byte	0x03, 0x50
        /*006a*/ 	.short	0x0000


	//----- nvinfo : EIATTR_MAXREG_COUNT
	.align		4
        /*006c*/ 	.byte	0x03, 0x1b
        /*006e*/ 	.short	0x00ff


	//----- nvinfo : EIATTR_NUM_BARRIERS
	.align		4
        /*0070*/ 	.byte	0x02, 0x4c
        /*0072*/ 	.byte	0x01
	.zero		1


	//----- nvinfo : EIATTR_MERCURY_ISA_VERSION
	.align		4
        /*0074*/ 	.byte	0x03, 0x5f
        /*0076*/ 	.short	0x0101


	//----- nvinfo : EIATTR_VRC_CTA_INIT_COUNT
	.align		4
        /*0078*/ 	.byte	0x02, 0x4a
	.zero		1
	.zero		1


	//----- nvinfo : EIATTR_EXIT_INSTR_OFFSETS
	.align		4
        /*007c*/ 	.byte	0x04, 0x1c
        /*007e*/ 	.short	(.L_49 - .L_48)


	//   ....[0]....
.L_48:
        /*0080*/ 	.word	0x00001b20


	//----- nvinfo : EIATTR_CRS_STACK_SIZE
	.align		4
.L_49:
        /*0084*/ 	.byte	0x04, 0x1e
        /*0086*/ 	.short	(.L_51 - .L_50)
.L_50:
        /*0088*/ 	.word	0x00000000


	//----- nvinfo : EIATTR_CBANK_PARAM_SIZE
	.align		4
.L_51:
        /*008c*/ 	.byte	0x03, 0x19
        /*008e*/ 	.short	0x0020


	//----- nvinfo : EIATTR_PARAM_CBANK
	.align		4
        /*0090*/ 	.byte	0x04, 0x0a
        /*0092*/ 	.short	(.L_53 - .L_52)
	.align		4
.L_52:
        /*0094*/ 	.word	index@(.nv.constant0._Z20needle_cuda_shared_1PiS_iiii)
        /*0098*/ 	.short	0x0380
        /*009a*/ 	.short	0x0020


	//----- nvinfo : EIATTR_SW_WAR
	.align		4
.L_53:
        /*009c*/ 	.byte	0x04, 0x36
        /*009e*/ 	.short	(.L_55 - .L_54)
.L_54:
        /*00a0*/ 	.word	0x00000008
.L_55:


//--------------------- .nv.callgraph             --------------------------
	.section	.nv.callgraph,"",@"SHT_CUDA_CALLGRAPH"
	.align	4
	.sectionentsize	8
	.align		4
        /*0000*/ 	.word	0x00000000
	.align		4
        /*0004*/ 	.word	0xffffffff
	.align		4
        /*0008*/ 	.word	0x00000000
	.align		4
        /*000c*/ 	.word	0xfffffffe
	.align		4
        /*0010*/ 	.word	0x00000000
	.align		4
        /*0014*/ 	.word	0xfffffffd
	.align		4
        /*0018*/ 	.word	0x00000000
	.align		4
        /*001c*/ 	.word	0xfffffffc


//--------------------- .text._Z20needle_cuda_shared_2PiS_iiii --------------------------
	.section	.text._Z20needle_cuda_shared_2PiS_iiii,"ax",@progbits
	.align	128
        .global         _Z20needle_cuda_shared_2PiS_iiii
        .type           _Z20needle_cuda_shared_2PiS_iiii,@function
        .size           _Z20needle_cuda_shared_2PiS_iiii,(.L_x_80 - _Z20needle_cuda_shared_2PiS_iiii)
        .other          _Z20needle_cuda_shared_2PiS_iiii,@"STO_CUDA_ENTRY STV_DEFAULT"
_Z20needle_cuda_shared_2PiS_iiii:
.text._Z20needle_cuda_shared_2PiS_iiii:
[----:B------:R-:W-:Y:S01]  /*0000*/  LDC R1, c[0x0][0x37c] ;  /* 0x0000df00ff017b82 */ /* 0x000fe20000000800 */
[----:B------:R-:W0:Y:S07]  /*0010*/  S2R R4, SR_CTAID.X ;  /* 0x0000000000047919 */ /* 0x000e2e0000002500 */
[----:B------:R-:W0:Y:S01]  /*0020*/  LDC.64 R2, c[0x0][0x398] ;  /* 0x0000e600ff027b82 */ /* 0x000e220000000a00 */
[----:B------:R-:W1:Y:S01]  /*0030*/  LDCU.64 UR6, c[0x0][0x358] ;  /* 0x00006b00ff0677ac */ /* 0x000e620008000a00 */
[----:B------:R-:W2:Y:S01]  /*0040*/  S2R R0, SR_TID.X ;  /* 0x0000000000007919 */ /* 0x000ea20000002100 */
[----:B------:R-:W3:Y:S05]  /*0050*/  LDCU UR8, c[0x0][0x394] ;  /* 0x00007280ff0877ac */ /* 0x000eea0008000800 */
[----:B------:R-:W4:Y:S08]  /*0060*/  LDC R27, c[0x0][0x390] ;  /* 0x0000e400ff1b7b82 */ /* 0x000f300000000800 */
[----:B------:R-:W5:Y:S01]  /*0070*/  LDC.64 R22, c[0x0][0x380] ;  /* 0x0000e000ff167b82 */ /* 0x000f620000000a00 */
[----:B0-----:R-:W-:-:S02]  /*0080*/  IADD3 R2, PT, PT, R4, R3, -R2 ;  /* 0x0000000304027210 */ /* 0x001fc40007ffe802 */
[----:B------:R-:W-:Y:S01]  /*0090*/  IADD3 R25, PT, PT, -R4, -0x1, R3 ;  /* 0xffffffff04197810 */ /* 0x000fe20007ffe103 */
[----:B----4-:R-:W-:Y:S02]  /*00a0*/  IMAD.SHL.U32 R4, R27, 0x10, RZ ;  /* 0x000000101b047824 */ /* 0x010fe400078e00ff */
[----:B------:R-:W-:-:S04]  /*00b0*/  IMAD.SHL.U32 R2, R2, 0x10, RZ ;  /* 0x0000001002027824 */ /* 0x000fc800078e00ff */
[----:B------:R-:W-:-:S05]  /*00c0*/  IMAD R25, R25, R4, R2 ;  /* 0x0000000419197224 */ /* 0x000fca00078e0202 */
[----:B--2---:R-:W-:-:S05]  /*00d0*/  IADD3 R2, PT, PT, R25, R27, R0 ;  /* 0x0000001b19027210 */ /* 0x004fca0007ffe000 */
[----:B------:R-:W-:-:S04]  /*00e0*/  VIADD R3, R2, 0x1 ;  /* 0x0000000102037836 */ /* 0x000fc80000000000 */
[----:B-----5:R-:W-:-:S05]  /*00f0*/  IMAD.WIDE R22, R3, 0x4, R22 ;  /* 0x0000000403167825 */ /* 0x020fca00078e0216 */
[----:B-1----:R-:W2:Y:S01]  /*0100*/  LDG.E R26, desc[UR6][R22.64] ;  /* 0x00000006161a7981 */ /* 0x002ea2000c1e1900 */
[----:B------:R-:W-:-:S05]  /*0110*/  IMAD.WIDE R16, R27, 0x4, R22 ;  /* 0x000000041b107825 */ /* 0x000fca00078e0216 */
[----:B------:R0:W4:Y:S01]  /*0120*/  LDG.E R24, desc[UR6][R16.64] ;  /* 0x0000000610187981 */ /* 0x000122000c1e1900 */
[----:B------:R-:W-:-:S04]  /*0130*/  IMAD.WIDE R18, R27, 0x4, R16 ;  /* 0x000000041b127825 */ /* 0x000fc800078e0210 */
[C---:B------:R-:W-:Y:S02]  /*0140*/  IMAD.WIDE R20, R27.reuse, 0x4, R18 ;  /* 0x000000041b147825 */ /* 0x040fe400078e0212 */
[----:B------:R-:W5:Y:S02]  /*0150*/  LDG.E R18, desc[UR6][R18.64] ;  /* 0x0000000612127981 */ /* 0x000f64000c1e1900 */
[C---:B------:R-:W-:Y:S02]  /*0160*/  IMAD.WIDE R2, R27.reuse, 0x4, R20 ;  /* 0x000000041b027825 */ /* 0x040fe400078e0214 */
[----:B------:R-:W3:Y:S02]  /*0170*/  LDG.E R20, desc[UR6][R20.64] ;  /* 0x0000000614147981 */ /* 0x000ee4000c1e1900 */
[C---:B------:R-:W-:Y:S02]  /*0180*/  IMAD.WIDE R4, R27.reuse, 0x4, R2 ;  /* 0x000000041b047825 */ /* 0x040fe400078e0202 */
[----:B------:R-:W3:Y:S02]  /*0190*/  LDG.E R19, desc[UR6][R2.64] ;  /* 0x0000000602137981 */ /* 0x000ee4000c1e1900 */
[----:B------:R-:W-:-:S02]  /*01a0*/  IMAD.WIDE R6, R27, 0x4, R4 ;  /* 0x000000041b067825 */ /* 0x000fc400078e0204 */
[----:B------:R-:W3:Y:S02]  /*01b0*/  LDG.E R4, desc[UR6][R4.64] ;  /* 0x0000000604047981 */ /* 0x000ee4000c1e1900 */
[C---:B------:R-:W-:Y:S02]  /*01c0*/  IMAD.WIDE R8, R27.reuse, 0x4, R6 ;  /* 0x000000041b087825 */ /* 0x040fe400078e0206 */
[----:B------:R-:W3:Y:S02]  /*01d0*/  LDG.E R6, desc[UR6][R6.64] ;  /* 0x0000000606067981 */ /* 0x000ee4000c1e1900 */
[C---:B------:R-:W-:Y:S02]  /*01e0*/  IMAD.WIDE R10, R27.reuse, 0x4, R8 ;  /* 0x000000041b0a7825 */ /* 0x040fe400078e0208 */
[----:B------:R-:W3:Y:S02]  /*01f0*/  LDG.E R5, desc[UR6][R8.64] ;  /* 0x0000000608057981 */ /* 0x000ee4000c1e1900 */
[----:B------:R-:W-:-:S02]  /*0200*/  IMAD.WIDE R12, R27, 0x4, R10 ;  /* 0x000000041b0c7825 */ /* 0x000fc400078e020a */
[----:B------:R-:W3:Y:S02]  /*0210*/  LDG.E R10, desc[UR6][R10.64] ;  /* 0x000000060a0a7981 */ /* 0x000ee4000c1e1900 */
[C---:B------:R-:W-:Y:S02]  /*0220*/  IMAD.WIDE R14, R27.reuse, 0x4, R12 ;  /* 0x000000041b0e7825 */ /* 0x040fe400078e020c */
[----:B------:R1:W3:Y:S02]  /*0230*/  LDG.E R7, desc[UR6][R12.64] ;  /* 0x000000060c077981 */ /* 0x0002e4000c1e1900 */
[C---:B0-----:R-:W-:Y:S02]  /*0240*/  IMAD.WIDE R16, R27.reuse, 0x4, R14 ;  /* 0x000000041b107825 */ /* 0x041fe400078e020e */
[----:B------:R-:W3:Y:S01]  /*0250*/  LDG.E R14, desc[UR6][R14.64] ;  /* 0x000000060e0e7981 */ /* 0x000ee2000c1e1900 */
[----:B-1----:R-:W0:Y:S01]  /*0260*/  LDC.64 R12, c[0x0][0x388] ;  /* 0x0000e200ff0c7b82 */ /* 0x002e220000000a00 */
[----:B------:R-:W-:-:S02]  /*0270*/  IMAD.WIDE R22, R27, 0x4, R16 ;  /* 0x000000041b167825 */ /* 0x000fc400078e0210 */
[----:B------:R-:W3:Y:S02]  /*0280*/  LDG.E R16, desc[UR6][R16.64] ;  /* 0x0000000610107981 */ /* 0x000ee4000c1e1900 */
[C---:B------:R-:W-:Y:S02]  /*0290*/  IMAD.WIDE R28, R27.reuse, 0x4, R22 ;  /* 0x000000041b1c7825 */ /* 0x040fe400078e0216 */
[----:B------:R-:W3:Y:S02]  /*02a0*/  LDG.E R22, desc[UR6][R22.64] ;  /* 0x0000000616167981 */ /* 0x000ee4000c1e1900 */
[C---:B------:R-:W-:Y:S02]  /*02b0*/  IMAD.WIDE R2, R27.reuse, 0x4, R28 ;  /* 0x000000041b027825 */ /* 0x040fe400078e021c */
[----:B------:R-:W3:Y:S02]  /*02c0*/  LDG.E R28, desc[UR6][R28.64] ;  /* 0x000000061c1c7981 */ /* 0x000ee4000c1e1900 */
[----:B------:R-:W-:-:S02]  /*02d0*/  IMAD.WIDE R8, R27, 0x4, R2 ;  /* 0x000000041b087825 */ /* 0x000fc400078e0202 */
[----:B------:R-:W3:Y:S04]  /*02e0*/  LDG.E R2, desc[UR6][R2.64] ;  /* 0x0000000602027981 */ /* 0x000ee8000c1e1900 */
[----:B------:R1:W3:Y:S01]  /*02f0*/  LDG.E R9, desc[UR6][R8.64] ;  /* 0x0000000608097981 */ /* 0x0002e2000c1e1900 */
[----:B------:R-:W0:Y:S01]  /*0300*/  S2R R21, SR_CgaCtaId ;  /* 0x0000000000157919 */ /* 0x000e220000008800 */
[----:B-1----:R-:W-:-:S05]  /*0310*/  MOV R8, 0x400 ;  /* 0x0000040000087802 */ /* 0x002fca0000000f00 */
[----:B------:R-:W-:Y:S01]  /*0320*/  VIADD R11, R8, 0x484 ;  /* 0x00000484080b7836 */ /* 0x000fe20000000000 */
[----:B------:R-:W-:-:S04]  /*0330*/  ISETP.NE.AND P0, PT, R0, RZ, PT ;  /* 0x000000ff0000720c */ /* 0x000fc80003f05270 */
[----:B0-----:R-:W-:-:S05]  /*0340*/  LEA R11, R21, R11, 0x18 ;  /* 0x0000000b150b7211 */ /* 0x001fca00078ec0ff */
[C---:B------:R-:W-:Y:S02]  /*0350*/  IMAD R15, R0.reuse, 0x4, R11 ;  /* 0x00000004000f7824 */ /* 0x040fe400078e020b */
[----:B------:R-:W-:-:S04]  /*0360*/  IMAD R27, R0, R27, R27 ;  /* 0x0000001b001b7224 */ /* 0x000fc800078e021b */
[C---:B------:R-:W-:Y:S01]  /*0370*/  IMAD.IADD R27, R25.reuse, 0x1, R27 ;  /* 0x00000001191b7824 */ /* 0x040fe200078e021b */
[----:B--2---:R-:W-:Y:S04]  /*0380*/  STS [R15], R26 ;  /* 0x0000001a0f007388 */ /* 0x004fe80000000800 */
[----:B----4-:R-:W-:Y:S04]  /*0390*/  STS [R15+0x40], R24 ;  /* 0x000040180f007388 */ /* 0x010fe80000000800 */
[----:B-----5:R-:W-:Y:S04]  /*03a0*/  STS [R15+0x80], R18 ;  /* 0x000080120f007388 */ /* 0x020fe80000000800 */
[----:B---3--:R-:W-:Y:S04]  /*03b0*/  STS [R15+0xc0], R20 ;  /* 0x0000c0140f007388 */ /* 0x008fe80000000800 */
[----:B------:R0:W-:Y:S04]  /*03c0*/  STS [R15+0x100], R19 ;  /* 0x000100130f007388 */ /* 0x0001e80000000800 */
[----:B------:R-:W-:Y:S04]  /*03d0*/  STS [R15+0x140], R4 ;  /* 0x000140040f007388 */ /* 0x000fe80000000800 */
[----:B------:R-:W-:Y:S04]  /*03e0*/  STS [R15+0x180], R6 ;  /* 0x000180060f007388 */ /* 0x000fe80000000800 */
[----:B------:R1:W-:Y:S04]  /*03f0*/  STS [R15+0x1c0], R5 ;  /* 0x0001c0050f007388 */ /* 0x0003e80000000800 */
[----:B------:R-:W-:Y:S04]  /*0400*/  STS [R15+0x200], R10 ;  /* 0x0002000a0f007388 */ /* 0x000fe80000000800 */
[----:B------:R-:W-:Y:S04]  /*0410*/  STS [R15+0x240], R7 ;  /* 0x000240070f007388 */ /* 0x000fe80000000800 */
[----:B------:R-:W-:Y:S04]  /*0420*/  STS [R15+0x280], R14 ;  /* 0x0002800e0f007388 */ /* 0x000fe80000000800 */
[----:B------:R-:W-:Y:S04]  /*0430*/  STS [R15+0x2c0], R16 ;  /* 0x0002c0100f007388 */ /* 0x000fe80000000800 */
[----:B------:R-:W-:Y:S04]  /*0440*/  STS [R15+0x300], R22 ;  /* 0x000300160f007388 */ /* 0x000fe80000000800 */
[----:B------:R-:W-:Y:S04]  /*0450*/  STS [R15+0x340], R28 ;  /* 0x0003401c0f007388 */ /* 0x000fe80000000800 */
[----:B------:R2:W-:Y:S04]  /*0460*/  STS [R15+0x380], R2 ;  /* 0x000380020f007388 */ /* 0x0005e80000000800 */
[----:B------:R3:W-:Y:S01]  /*0470*/  STS [R15+0x3c0], R9 ;  /* 0x0003c0090f007388 */ /* 0x0007e20000000800 */
[--C-:B0-----:R-:W-:Y:S01]  /*0480*/  @!P0 IMAD.WIDE R18, R25, 0x4, R12.reuse ;  /* 0x0000000419128825 */ /* 0x101fe200078e020c */
[----:B------:R-:W-:Y:S03]  /*0490*/  BAR.SYNC.DEFER_BLOCKING 0x0 ;  /* 0x0000000000007b1d */ /* 0x000fe60000010000 */
[----:B------:R-:W-:-:S03]  /*04a0*/  IMAD.WIDE R26, R27, 0x4, R12 ;  /* 0x000000041b1a7825 */ /* 0x000fc600078e020c */
[----:B------:R-:W4:Y:S04]  /*04b0*/  @!P0 LDG.E R18, desc[UR6][R18.64] ;  /* 0x0000000612128981 */ /* 0x000f28000c1e1900 */
[----:B------:R-:W5:Y:S01]  /*04c0*/  LDG.E R26, desc[UR6][R26.64] ;  /* 0x000000061a1a7981 */ /* 0x000f62000c1e1900 */
[----:B------:R-:W-:-:S05]  /*04d0*/  LEA R21, R21, R8, 0x18 ;  /* 0x0000000815157211 */ /* 0x000fca00078ec0ff */
[----:B-1----:R-:W-:Y:S01]  /*04e0*/  IMAD R5, R0, 0x44, R21 ;  /* 0x0000004400057824 */ /* 0x002fe200078e0215 */
[----:B------:R-:W-:-:S05]  /*04f0*/  IADD3 R3, PT, PT, R25, 0x1, R0 ;  /* 0x0000000119037810 */ /* 0x000fca0007ffe000 */
[----:B------:R-:W-:Y:S01]  /*0500*/  IMAD.WIDE R12, R3, 0x4, R12 ;  /* 0x00000004030c7825 */ /* 0x000fe200078e020c */
[----:B----4-:R3:W-:Y:S04]  /*0510*/  @!P0 STS [R21], R18 ;  /* 0x0000001215008388 */ /* 0x0107e80000000800 */
[----:B-----5:R3:W-:Y:S01]  /*0520*/  STS [R5+0x44], R26 ;  /* 0x0000441a05007388 */ /* 0x0207e20000000800 */
[----:B------:R-:W-:Y:S06]  /*0530*/  BAR.SYNC.DEFER_BLOCKING 0x0 ;  /* 0x0000000000007b1d */ /* 0x000fec0000010000 */
[----:B------:R-:W4:Y:S01]  /*0540*/  LDG.E R13, desc[UR6][R12.64] ;  /* 0x000000060c0d7981 */ /* 0x000f22000c1e1900 */
[----:B------:R-:W-:-:S02]  /*0550*/  IMAD.U32 R20, R0, 0x4, R21 ;  /* 0x0000000400147824 */ /* 0x000fc400078e0015 */
[----:B--2---:R-:W-:-:S04]  /*0560*/  IMAD.MOV R2, RZ, RZ, -R0 ;  /* 0x000000ffff027224 */ /* 0x004fc800078e0a00 */
[C---:B------:R-:W-:Y:S02]  /*0570*/  IMAD R3, R2.reuse, 0x44, R21 ;  /* 0x0000004402037824 */ /* 0x040fe400078e0215 */
[----:B------:R-:W-:Y:S02]  /*0580*/  IMAD R11, R2, 0x40, R11 ;  /* 0x00000040020b7824 */ /* 0x000fe400078e020b */
[C---:B------:R-:W-:Y:S02]  /*0590*/  VIADD R2, R0.reuse, 0x1 ;  /* 0x0000000100027836 */ /* 0x040fe40000000000 */
[C---:B------:R-:W-:Y:S02]  /*05a0*/  IMAD R3, R0.reuse, 0x4, R3 ;  /* 0x0000000400037824 */ /* 0x040fe400078e0203 */
[----:B------:R-:W-:Y:S01]  /*05b0*/  IMAD R4, R0, 0x4, R11 ;  /* 0x0000000400047824 */ /* 0x000fe200078e020b */
[----:B------:R-:W-:Y:S01]  /*05c0*/  UMOV UR4, URZ ;  /* 0x000000ff00047c82 */ /* 0x000fe20008000000 */
[----:B----4-:R3:W-:Y:S01]  /*05d0*/  STS [R20+0x4], R13 ;  /* 0x0000040d14007388 */ /* 0x0107e20000000800 */
[----:B------:R-:W-:Y:S06]  /*05e0*/  BAR.SYNC.DEFER_BLOCKING 0x0 ;  /* 0x0000000000007b1d */ /* 0x000fec0000010000 */
.L_x_8:
[----:B------:R-:W-:Y:S01]  /*05f0*/  ISETP.LE.AND P0, PT, R0, UR4, PT ;  /* 0x0000000400007c0c */ /* 0x000fe2000bf03270 */
[----:B------:R-:W-:-:S12]  /*0600*/  BSSY.RECONVERGENT B0, `(.L_x_0) ;  /* 0x000000a000007945 */ /* 0x000fd80003800200 */
[----:B------:R-:W-:Y:S05]  /*0610*/  @!P0 BRA `(.L_x_1) ;  /* 0x0000000000208947 */ /* 0x000fea0003800000 */
[----:B------:R-:W0:Y:S04]  /*0620*/  LDS R7, [R3+0x44] ;  /* 0x0000440003077984 */ /* 0x000e280000000800 */
[----:B---3--:R-:W-:Y:S04]  /*0630*/  LDS R5, [R3] ;  /* 0x0000000003057984 */ /* 0x008fe80000000800 */
[----:B------:R-:W1:Y:S04]  /*0640*/  LDS R6, [R4] ;  /* 0x0000000004067984 */ /* 0x000e680000000800 */
[----:B------:R-:W2:Y:S01]  /*0650*/  LDS R8, [R3+0x4] ;  /* 0x0000040003087984 */ /* 0x000ea20000000800 */
[----:B0-----:R-:W-:-:S05]  /*0660*/  VIADD R7, R7, -UR8 ;  /* 0x8000000807077c36 */ /* 0x001fca0008000000 */
[----:B-1----:R-:W-:-:S04]  /*0670*/  VIADDMNMX R5, R6, R5, R7, !PT ;  /* 0x0000000506057246 */ /* 0x002fc80007800107 */
[----:B--2---:R-:W-:-:S05]  /*0680*/  VIADDMNMX R8, R8, -UR8, R5, !PT ;  /* 0x8000000808087c46 */ /* 0x004fca000f800105 */
[----:B------:R0:W-:Y:S02]  /*0690*/  STS [R3+0x48], R8 ;  /* 0x0000480803007388 */ /* 0x0001e40000000800 */
.L_x_1:
[----:B------:R-:W-:Y:S05]  /*06a0*/  BSYNC.RECONVERGENT B0 ;  /* 0x0000000000007941 */ /* 0x000fea0003800200 */
.L_x_0:
[----:B------:R-:W-:Y:S01]  /*06b0*/  UIADD3 UR5, UPT, UPT, UR4, 0x1, URZ ;  /* 0x0000000104057890 */ /* 0x000fe2000fffe0ff */
[----:B------:R-:W-:Y:S05]  /*06c0*/  BAR.SYNC.DEFER_BLOCKING 0x0 ;  /* 0x0000000000007b1d */ /* 0x000fea0000010000 */
[----:B------:R-:W-:Y:S01]  /*06d0*/  ISETP.LE.AND P0, PT, R0, UR5, PT ;  /* 0x0000000500007c0c */ /* 0x000fe2000bf03270 */
[----:B------:R-:W-:-:S12]  /*06e0*/  BSSY.RECONVERGENT B0, `(.L_x_2) ;  /* 0x000000a000007945 */ /* 0x000fd80003800200 */
[----:B------:R-:W-:Y:S05]  /*06f0*/  @!P0 BRA `(.L_x_3) ;  /* 0x0000000000208947 */ /* 0x000fea0003800000 */
[----:B------:R-:W1:Y:S04]  /*0700*/  LDS R7, [R3+0x88] ;  /* 0x0000880003077984 */ /* 0x000e680000000800 */
[----:B---3--:R-:W-:Y:S04]  /*0710*/  LDS R5, [R4+0x40] ;  /* 0x0000400004057984 */ /* 0x008fe80000000800 */
[----:B------:R-:W2:Y:S04]  /*0720*/  LDS R6, [R3+0x44] ;  /* 0x0000440003067984 */ /* 0x000ea80000000800 */
[----:B0-----:R-:W0:Y:S01]  /*0730*/  LDS R8, [R3+0x48] ;  /* 0x0000480003087984 */ /* 0x001e220000000800 */
[----:B-1----:R-:W-:-:S05]  /*0740*/  VIADD R7, R7, -UR8 ;  /* 0x8000000807077c36 */ /* 0x002fca0008000000 */
[----:B--2---:R-:W-:-:S04]  /*0750*/  VIADDMNMX R5, R5, R6, R7, !PT ;  /* 0x0000000605057246 */ /* 0x004fc80007800107 */
[----:B0-----:R-:W-:-:S05]  /*0760*/  VIADDMNMX R8, R8, -UR8, R5, !PT ;  /* 0x8000000808087c46 */ /* 0x001fca000f800105 */
[----:B------:R1:W-:Y:S02]  /*0770*/  STS [R3+0x8c], R8 ;  /* 0x00008c0803007388 */ /* 0x0003e40000000800 */
.L_x_3:
[----:B------:R-:W-:Y:S05]  /*0780*/  BSYNC.RECONVERGENT B0 ;  /* 0x0000000000007941 */ /* 0x000fea0003800200 */
.L_x_2:
[----:B------:R-:W-:Y:S01]  /*0790*/  UIADD3 UR5, UPT, UPT, UR4, 0x2, URZ ;  /* 0x0000000204057890 */ /* 0x000fe2000fffe0ff */
[----:B------:R-:W-:Y:S05]  /*07a0*/  BAR.SYNC.DEFER_BLOCKING 0x0 ;  /* 0x0000000000007b1d */ /* 0x000fea0000010000 */
[----:B------:R-:W-:Y:S01]  /*07b0*/  ISETP.LE.AND P0, PT, R0, UR5, PT ;  /* 0x0000000500007c0c */ /* 0x000fe2000bf03270 */
[----:B------:R-:W-:-:S12]  /*07c0*/  BSSY.RECONVERGENT B0, `(.L_x_4) ;  /* 0x000000a000007945 */ /* 0x000fd80003800200 */
[----:B------:R-:W-:Y:S05]  /*07d0*/  @!P0 BRA `(.L_x_5) ;  /* 0x0000000000208947 */ /* 0x000fea0003800000 */
[----:B------:R-:W2:Y:S04]  /*07e0*/  LDS R7, [R3+0xcc] ;  /* 0x0000cc0003077984 */ /* 0x000ea80000000800 */
[----:B---3--:R-:W-:Y:S04]  /*07f0*/  LDS R5, [R4+0x80] ;  /* 0x0000800004057984 */ /* 0x008fe80000000800 */
[----:B------:R-:W3:Y:S04]  /*0800*/  LDS R6, [R3+0x88] ;  /* 0x0000880003067984 */ /* 0x000ee80000000800 */
[----:B01----:R-:W0:Y:S01]  /*0810*/  LDS R8, [R3+0x8c] ;  /* 0x00008c0003087984 */ /* 0x003e220000000800 */
[----:B--2---:R-:W-:-:S05]  /*0820*/  VIADD R7, R7, -UR8 ;  /* 0x8000000807077c36 */ /* 0x004fca0008000000 */
[----:B---3--:R-:W-:-:S04]  /*0830*/  VIADDMNMX R5, R5, R6, R7, !PT ;  /* 0x0000000605057246 */ /* 0x008fc80007800107 */
[----:B0-----:R-:W-:-:S05]  /*0840*/  VIADDMNMX R8, R8, -UR8, R5, !PT ;  /* 0x8000000808087c46 */ /* 0x001fca000f800105 */
[----:B------:R2:W-:Y:S02]  /*0850*/  STS [R3+0xd0], R8 ;  /* 0x0000d00803007388 */ /* 0x0005e40000000800 */
.L_x_5:
[----:B------:R-:W-:Y:S05]  /*0860*/  BSYNC.RECONVERGENT B0 ;  /* 0x0000000000007941 */ /* 0x000fea0003800200 */
.L_x_4:
[----:B------:R-:W-:Y:S01]  /*0870*/  UIADD3 UR5, UPT, UPT, UR4, 0x3, URZ ;  /* 0x0000000304057890 */ /* 0x000fe2000fffe0ff */
[----:B------:R-:W-:Y:S05]  /*0880*/  BAR.SYNC.DEFER_BLOCKING 0x0 ;  /* 0x0000000000007b1d */ /* 0x000fea0000010000 */
[----:B------:R-:W-:Y:S01]  /*0890*/  ISETP.LE.AND P0, PT, R0, UR5, PT ;  /* 0x0000000500007c0c */ /* 0x000fe2000bf03270 */
[----:B------:R-:W-:-:S12]  /*08a0*/  BSSY.RECONVERGENT B0, `(.L_x_6) ;  /* 0x000000a000007945 */ /* 0x000fd80003800200 */
[----:B------:R-:W-:Y:S05]  /*08b0*/  @!P0 BRA `(.L_x_7) ;  /* 0x0000000000208947 */ /* 0x000fea0003800000 */
[----:B------:R-:W4:Y:S04]  /*08c0*/  LDS R7, [R3+0x110] ;  /* 0x0001100003077984 */ /* 0x000f280000000800 */
[----:B---3--:R-:W-:Y:S04]  /*08d0*/  LDS R5, [R4+0xc0] ;  /* 0x0000c00004057984 */ /* 0x008fe80000000800 */
[----:B------:R-:W3:Y:S04]  /*08e0*/  LDS R6, [R3+0xcc] ;  /* 0x0000cc0003067984 */ /* 0x000ee80000000800 */
[----:B012---:R-:W0:Y:S01]  /*08f0*/  LDS R8, [R3+0xd0] ;  /* 0x0000d00003087984 */ /* 0x007e220000000800 */
[----:B----4-:R-:W-:-:S05]  /*0900*/  VIADD R7, R7, -UR8 ;  /* 0x8000000807077c36 */ /* 0x010fca0008000000 */
[----:B---3--:R-:W-:-:S04]  /*0910*/  VIADDMNMX R5, R5, R6, R7, !PT ;  /* 0x0000000605057246 */ /* 0x008fc80007800107 */
[----:B0-----:R-:W-:-:S05]  /*0920*/  VIADDMNMX R8, R8, -UR8, R5, !PT ;  /* 0x8000000808087c46 */ /* 0x001fca000f800105 */
[----:B------:R4:W-:Y:S02]  /*0930*/  STS [R3+0x114], R8 ;  /* 0x0001140803007388 */ /* 0x0009e40000000800 */
.L_x_7:
[----:B------:R-:W-:Y:S05]  /*0940*/  BSYNC.RECONVERGENT B0 ;  /* 0x0000000000007941 */ /* 0x000fea0003800200 */
.L_x_6:
[----:B------:R-:W-:Y:S01]  /*0950*/  BAR.SYNC.DEFER_BLOCKING 0x0 ;  /* 0x0000000000007b1d */ /* 0x000fe20000010000 */
[----:B------:R-:W-:Y:S01]  /*0960*/  UIADD3 UR4, UPT, UPT, UR4, 0x4, URZ ;  /* 0x0000000404047890 */ /* 0x000fe2000fffe0ff */
[----:B012-4-:R-:W-:Y:S02]  /*0970*/  VIADD R3, R3, 0x110 ;  /* 0x0000011003037836 */ /* 0x017fe40000000000 */
[----:B------:R-:W-:Y:S01]  /*0980*/  VIADD R4, R4, 0x100 ;  /* 0x0000010004047836 */ /* 0x000fe20000000000 */
[----:B------:R-:W-:-:S09]  /*0990*/  UISETP.NE.AND UP0, UPT, UR4, 0x10, UPT ;  /* 0x000000100400788c */ /* 0x000fd2000bf05270 */
[----:B------:R-:W-:Y:S05]  /*09a0*/  BRA.U UP0, `(.L_x_8) ;  /* 0xfffffffd00107547 */ /* 0x000fea000b83ffff */
[----:B------:R-:W0:Y:S01]  /*09b0*/  S2UR UR5, SR_CgaCtaId ;  /* 0x00000000000579c3 */ /* 0x000e220000008800 */
[----:B------:R-:W-:Y:S01]  /*09c0*/  UMOV UR4, 0x400 ;  /* 0x0000040000047882 */ /* 0x000fe20000000000 */
[C---:B------:R-:W-:Y:S01]  /*09d0*/  IADD3 R4, PT, PT, -R0.reuse, 0xf, RZ ;  /* 0x0000000f00047810 */ /* 0x040fe20007ffe1ff */
[----:B------:R-:W-:Y:S01]  /*09e0*/  UIADD3 UR4, UPT, UPT, UR4, 0x484, URZ ;  /* 0x0000048404047890 */ /* 0x000fe2000fffe0ff */
[----:B------:R-:W-:Y:S01]  /*09f0*/  ISETP.GT.AND P6, PT, R0, 0xe, PT ;  /* 0x0000000e0000780c */ /* 0x000fe20003fc4270 */
[----:B------:R-:W-:Y:S01]  /*0a00*/  IMAD.SHL.U32 R6, R2, 0x4, RZ ;  /* 0x0000000402067824 */ /* 0x000fe200078e00ff */
[----:B------:R-:W-:Y:S01]  /*0a10*/  BSSY.RECONVERGENT B0, `(.L_x_9) ;  /* 0x000001b000007945 */ /* 0x000fe20003800200 */
[----:B---3--:R-:W-:Y:S01]  /*0a20*/  IMAD R21, R4, 0x44, R21 ;  /* 0x0000004404157824 */ /* 0x008fe200078e0215 */
[----:B------:R-:W1:Y:S01]  /*0a30*/  LDC R23, c[0x0][0x390] ;  /* 0x0000e400ff177b82 */ /* 0x000e620000000800 */
[C---:B------:R-:W-:Y:S02]  /*0a40*/  ISETP.GT.AND P0, PT, R0.reuse, 0xd, PT ;  /* 0x0000000d0000780c */ /* 0x040fe40003f04270 */
[----:B------:R-:W-:Y:S01]  /*0a50*/  IMAD.IADD R2, R21, 0x1, R6 ;  /* 0x0000000115027824 */ /* 0x000fe200078e0206 */
[----:B------:R-:W-:-:S02]  /*0a60*/  ISETP.GT.AND P1, PT, R0, 0xc, PT ;  /* 0x0000000c0000780c */ /* 0x000fc40003f24270 */
[C---:B------:R-:W-:Y:S02]  /*0a70*/  ISETP.GT.AND P2, PT, R0.reuse, 0xb, PT ;  /* 0x0000000b0000780c */ /* 0x040fe40003f44270 */
[C---:B------:R-:W-:Y:S02]  /*0a80*/  ISETP.GT.AND P3, PT, R0.reuse, 0xa, PT ;  /* 0x0000000a0000780c */ /* 0x040fe40003f64270 */
[C---:B------:R-:W-:Y:S02]  /*0a90*/  ISETP.GT.AND P4, PT, R0.reuse, 0x9, PT ;  /* 0x000000090000780c */ /* 0x040fe40003f84270 */
[----:B------:R-:W-:Y:S01]  /*0aa0*/  ISETP.GT.AND P5, PT, R0, 0x8, PT ;  /* 0x000000080000780c */ /* 0x000fe20003fa4270 */
[----:B0-----:R-:W-:-:S06]  /*0ab0*/  ULEA UR4, UR5, UR4, 0x18 ;  /* 0x0000000405047291 */ /* 0x001fcc000f8ec0ff */
[----:B------:R-:W-:Y:S02]  /*0ac0*/  LEA R3, R4, UR4, 0x6 ;  /* 0x0000000404037c11 */ /* 0x000fe4000f8e30ff */
[----:B------:R-:W-:Y:S02]  /*0ad0*/  P2R R4, PR, RZ, 0x40 ;  /* 0x00000040ff047803 */ /* 0x000fe40000000000 */
[----:B------:R-:W-:Y:S01]  /*0ae0*/  ISETP.GT.AND P6, PT, R0, 0x7, PT ;  /* 0x000000070000780c */ /* 0x000fe20003fc4270 */
[----:B------:R-:W-:-:S03]  /*0af0*/  IMAD.IADD R3, R3, 0x1, R6 ;  /* 0x0000000103037824 */ /* 0x000fc600078e0206 */
[----:B------:R-:W-:Y:S02]  /*0b00*/  P2R R5, PR, RZ, 0x40 ;  /* 0x00000040ff057803 */ /* 0x000fe40000000000 */
[----:B------:R-:W-:-:S13]  /*0b10*/  ISETP.NE.AND P6, PT, R4, RZ, PT ;  /* 0x000000ff0400720c */ /* 0x000fda0003fc5270 */
[----:B------:R-:W-:Y:S05]  /*0b20*/  @P6 BRA `(.L_x_10) ;  /* 0x0000000000246947 */ /* 0x000fea0003800000 */
[----:B------:R-:W0:Y:S01]  /*0b30*/  LDS R6, [R2+0x44] ;  /* 0x0000440002067984 */ /* 0x000e220000000800 */
[----:B------:R-:W0:Y:S03]  /*0b40*/  LDCU UR4, c[0x0][0x394] ;  /* 0x00007280ff0477ac */ /* 0x000e260008000800 */
[----:B------:R-:W-:Y:S04]  /*0b50*/  LDS R4, [R2] ;  /* 0x0000000002047984 */ /* 0x000fe80000000800 */
[----:B------:R-:W2:Y:S04]  /*0b60*/  LDS R5, [R3] ;  /* 0x0000000003057984 */ /* 0x000ea80000000800 */
[----:B------:R-:W3:Y:S01]  /*0b70*/  LDS R7, [R2+0x4] ;  /* 0x0000040002077984 */ /* 0x000ee20000000800 */
[----:B0-----:R-:W-:-:S05]  /*0b80*/  VIADD R6, R6, -UR4 ;  /* 0x8000000406067c36 */ /* 0x001fca0008000000 */
[----:B--2---:R-:W-:-:S04]  /*0b90*/  VIADDMNMX R4, R5, R4, R6, !PT ;  /* 0x0000000405047246 */ /* 0x004fc80007800106 */
[----:B---3--:R-:W-:-:S05]  /*0ba0*/  VIADDMNMX R7, R7, -UR4, R4, !PT ;  /* 0x8000000407077c46 */ /* 0x008fca000f800104 */
[----:B------:R0:W-:Y:S02]  /*0bb0*/  STS [R2+0x48], R7 ;  /* 0x0000480702007388 */ /* 0x0001e40000000800 */
.L_x_10:
[----:B------:R-:W-:Y:S05]  /*0bc0*/  BSYNC.RECONVERGENT B0 ;  /* 0x0000000000007941 */ /* 0x000fea0003800200 */
.L_x_9:
[----:B------:R-:W-:Y:S01]  /*0bd0*/  BAR.SYNC.DEFER_BLOCKING 0x0 ;  /* 0x0000000000007b1d */ /* 0x000fe20000010000 */
[----:B------:R-:W-:-:S04]  /*0be0*/  ISETP.GT.AND P6, PT, R0, 0x6, PT ;  /* 0x000000060000780c */ /* 0x000fc80003fc4270 */
[----:B------:R-:W-:Y:S01]  /*0bf0*/  P2R R4, PR, RZ, 0x40 ;  /* 0x00000040ff047803 */ /* 0x000fe20000000000 */
[----:B------:R-:W-:Y:S04]  /*0c00*/  BSSY.RECONVERGENT B0, `(.L_x_11) ;  /* 0x000000b000007945 */ /* 0x000fe80003800200 */
[----:B------:R-:W-:Y:S05]  /*0c10*/  @P0 BRA `(.L_x_12) ;  /* 0x0000000000240947 */ /* 0x000fea0003800000 */
[----:B------:R-:W2:Y:S01]  /*0c20*/  LDS R6, [R2+0x48] ;  /* 0x0000480002067984 */ /* 0x000ea20000000800 */
[----:B------:R-:W2:Y:S03]  /*0c30*/  LDCU UR4, c[0x0][0x394] ;  /* 0x00007280ff0477ac */ /* 0x000ea60008000800 */
[----:B------:R-:W-:Y:S04]  /*0c40*/  LDS R4, [R3+0x4] ;  /* 0x0000040003047984 */ /* 0x000fe80000000800 */
[----:B------:R-:W3:Y:S04]  /*0c50*/  LDS R5, [R2+0x4] ;  /* 0x0000040002057984 */ /* 0x000ee80000000800 */
[----:B0-----:R-:W0:Y:S01]  /*0c60*/  LDS R7, [R2+0x8] ;  /* 0x0000080002077984 */ /* 0x001e220000000800 */
[----:B--2---:R-:W-:-:S05]  /*0c70*/  VIADD R6, R6, -UR4 ;  /* 0x8000000406067c36 */ /* 0x004fca0008000000 */
[----:B---3--:R-:W-:-:S04]  /*0c80*/  VIADDMNMX R4, R4, R5, R6, !PT ;  /* 0x0000000504047246 */ /* 0x008fc80007800106 */
[----:B0-----:R-:W-:-:S05]  /*0c90*/  VIADDMNMX R7, R7, -UR4, R4, !PT ;  /* 0x8000000407077c46 */ /* 0x001fca000f800104 */
[----:B------:R2:W-:Y:S02]  /*0ca0*/  STS [R2+0x4c], R7 ;  /* 0x00004c0702007388 */ /* 0x0005e40000000800 */
.L_x_12:
[----:B------:R-:W-:Y:S05]  /*0cb0*/  BSYNC.RECONVERGENT B0 ;  /* 0x0000000000007941 */ /* 0x000fea0003800200 */
.L_x_11:
[----:B------:R-:W-:Y:S01]  /*0cc0*/  BAR.SYNC.DEFER_BLOCKING 0x0 ;  /* 0x0000000000007b1d */ /* 0x000fe20000010000 */
[----:B------:R-:W-:-:S05]  /*0cd0*/  ISETP.GT.AND P0, PT, R0, 0x5, PT ;  /* 0x000000050000780c */ /* 0x000fca0003f04270 */
[----:B------:R-:W-:Y:S04]  /*0ce0*/  BSSY.RECONVERGENT B0, `(.L_x_13) ;  /* 0x000000b000007945 */ /* 0x000fe80003800200 */
[----:B------:R-:W-:Y:S05]  /*0cf0*/  @P1 BRA `(.L_x_14) ;  /* 0x0000000000241947 */ /* 0x000fea0003800000 */
[----:B------:R-:W3:Y:S01]  /*0d00*/  LDS R6, [R2+0x4c] ;  /* 0x00004c0002067984 */ /* 0x000ee20000000800 */
[----:B------:R-:W3:Y:S03]  /*0d10*/  LDCU UR4, c[0x0][0x394] ;  /* 0x00007280ff0477ac */ /* 0x000ee60008000800 */
[----:B------:R-:W-:Y:S04]  /*0d20*/  LDS R4, [R3+0x8] ;  /* 0x0000080003047984 */ /* 0x000fe80000000800 */
[----:B------:R-:W4:Y:S04]  /*0d30*/  LDS R5, [R2+0x8] ;  /* 0x0000080002057984 */ /* 0x000f280000000800 */
[----:B0-2---:R-:W0:Y:S01]  /*0d40*/  LDS R7, [R2+0xc] ;  /* 0x00000c0002077984 */ /* 0x005e220000000800 */
[----:B---3--:R-:W-:-:S05]  /*0d50*/  VIADD R6, R6, -UR4 ;  /* 0x8000000406067c36 */ /* 0x008fca0008000000 */
[----:B----4-:R-:W-:-:S04]  /*0d60*/  VIADDMNMX R4, R4, R5, R6, !PT ;  /* 0x0000000504047246 */ /* 0x010fc80007800106 */
[----:B0-----:R-:W-:-:S05]  /*0d70*/  VIADDMNMX R7, R7, -UR4, R4, !PT ;  /* 0x8000000407077c46 */ /* 0x001fca000f800104 */
[----:B------:R3:W-:Y:S02]  /*0d80*/  STS [R2+0x50], R7 ;  /* 0x0000500702007388 */ /* 0x0007e40000000800 */
.L_x_14:
[----:B------:R-:W-:Y:S05]  /*0d90*/  BSYNC.RECONVERGENT B0 ;  /* 0x0000000000007941 */ /* 0x000fea0003800200 */
.L_x_13:
[----:B------:R-:W-:Y:S01]  /*0da0*/  BAR.SYNC.DEFER_BLOCKING 0x0 ;  /* 0x0000000000007b1d */ /* 0x000fe20000010000 */
[----:B------:R-:W-:-:S05]  /*0db0*/  ISETP.GT.AND P1, PT, R0, 0x4, PT ;  /* 0x000000040000780c */ /* 0x000fca0003f24270 */
[----:B------:R-:W-:Y:S04]  /*0dc0*/  BSSY.RECONVERGENT B0, `(.L_x_15) ;  /* 0x000000b000007945 */ /* 0x000fe80003800200 */
[----:B------:R-:W-:Y:S05]  /*0dd0*/  @P2 BRA `(.L_x_16) ;  /* 0x0000000000242947 */ /* 0x000fea0003800000 */
[----:B------:R-:W4:Y:S01]  /*0de0*/  LDS R6, [R2+0x50] ;  /* 0x0000500002067984 */ /* 0x000f220000000800 */
[----:B------:R-:W4:Y:S03]  /*0df0*/  LDCU UR4, c[0x0][0x394] ;  /* 0x00007280ff0477ac */ /* 0x000f260008000800 */
[----:B------:R-:W-:Y:S04]  /*0e00*/  LDS R4, [R3+0xc] ;  /* 0x00000c0003047984 */ /* 0x000fe80000000800 */
[----:B------:R-:W5:Y:S04]  /*0e10*/  LDS R5, [R2+0xc] ;  /* 0x00000c0002057984 */ /* 0x000f680000000800 */
[----:B0-23--:R-:W0:Y:S01]  /*0e20*/  LDS R7, [R2+0x10] ;  /* 0x0000100002077984 */ /* 0x00de220000000800 */
[----:B----4-:R-:W-:-:S05]  /*0e30*/  VIADD R6, R6, -UR4 ;  /* 0x8000000406067c36 */ /* 0x010fca0008000000 */
[----:B-----5:R-:W-:-:S04]  /*0e40*/  VIADDMNMX R4, R4, R5, R6, !PT ;  /* 0x0000000504047246 */ /* 0x020fc80007800106 */
[----:B0-----:R-:W-:-:S05]  /*0e50*/  VIADDMNMX R7, R7, -UR4, R4, !PT ;  /* 0x8000000407077c46 */ /* 0x001fca000f800104 */
[----:B------:R4:W-:Y:S02]  /*0e60*/  STS [R2+0x54], R7 ;  /* 0x0000540702007388 */ /* 0x0009e40000000800 */
.L_x_16:
[----:B------:R-:W-:Y:S05]  /*0e70*/  BSYNC.RECONVERGENT B0 ;  /* 0x0000000000007941 */ /* 0x000fea0003800200 */
.L_x_15:
[----:B------:R-:W-:Y:S01]  /*0e80*/  BAR.SYNC.DEFER_BLOCKING 0x0 ;  /* 0x0000000000007b1d */ /* 0x000fe20000010000 */
[----:B------:R-:W-:-:S05]  /*0e90*/  ISETP.GT.AND P2, PT, R0, 0x3, PT ;  /* 0x000000030000780c */ /* 0x000fca0003f44270 */
[----:B------:R-:W-:Y:S04]  /*0ea0*/  BSSY.RECONVERGENT B0, `(.L_x_17) ;  /* 0x000000b000007945 */ /* 0x000fe80003800200 */
[----:B------:R-:W-:Y:S05]  /*0eb0*/  @P3 BRA `(.L_x_18) ;  /* 0x0000000000243947 */ /* 0x000fea0003800000 */
[----:B------:R-:W5:Y:S01]  /*0ec0*/  LDS R6, [R2+0x54] ;  /* 0x0000540002067984 */ /* 0x000f620000000800 */
[----:B------:R-:W5:Y:S03]  /*0ed0*/  LDCU UR4, c[0x0][0x394] ;  /* 0x00007280ff0477ac */ /* 0x000f660008000800 */
[----:B------:R-:W-:Y:S04]  /*0ee0*/  LDS R4, [R3+0x10] ;  /* 0x0000100003047984 */ /* 0x000fe80000000800 */
[----:B------:R-:W1:Y:S04]  /*0ef0*/  LDS R5, [R2+0x10] ;  /* 0x0000100002057984 */ /* 0x000e680000000800 */
[----:B0-234-:R-:W0:Y:S01]  /*0f00*/  LDS R7, [R2+0x14] ;  /* 0x0000140002077984 */ /* 0x01de220000000800 */
[----:B-----5:R-:W-:-:S05]  /*0f10*/  VIADD R6, R6, -UR4 ;  /* 0x8000000406067c36 */ /* 0x020fca0008000000 */
[----:B-1----:R-:W-:-:S04]  /*0f20*/  VIADDMNMX R4, R4, R5, R6, !PT ;  /* 0x0000000504047246 */ /* 0x002fc80007800106 */
[----:B0-----:R-:W-:-:S05]  /*0f30*/  VIADDMNMX R7, R7, -UR4, R4, !PT ;  /* 0x8000000407077c46 */ /* 0x001fca000f800104 */
[----:B------:R0:W-:Y:S02]  /*0f40*/  STS [R2+0x58], R7 ;  /* 0x0000580702007388 */ /* 0x0001e40000000800 */
.L_x_18:
[----:B------:R-:W-:Y:S05]  /*0f50*/  BSYNC.RECONVERGENT B0 ;  /* 0x0000000000007941 */ /* 0x000fea0003800200 */
.L_x_17:
        /* <DEDUP_REMOVED lines=13> */
.L_x_20:
[----:B------:R-:W-:Y:S05]  /*1030*/  BSYNC.RECONVERGENT B0 ;  /* 0x0000000000007941 */ /* 0x000fea0003800200 */
.L_x_19:
        /* <DEDUP_REMOVED lines=13> */
.L_x_22:
[----:B------:R-:W-:Y:S05]  /*1110*/  BSYNC.RECONVERGENT B0 ;  /* 0x0000000000007941 */ /* 0x000fea0003800200 */
.L_x_21:
[----:B------:R-:W-:Y:S01]  /*1120*/  BAR.SYNC.DEFER_BLOCKING 0x0 ;  /* 0x0000000000007b1d */ /* 0x000fe20000010000 */
[C---:B------:R-:W-:Y:S02]  /*1130*/  ISETP.GT.AND P6, PT, R0.reuse, 0x7, PT ;  /* 0x000000070000780c */ /* 0x040fe40003fc4270 */
[----:B------:R-:W-:-:S03]  /*1140*/  ISETP.GT.AND P5, PT, R0, RZ, PT ;  /* 0x000000ff0000720c */ /* 0x000fc60003fa4270 */
[----:B------:R-:W-:Y:S08]  /*1150*/  BSSY.RECONVERGENT B0, `(.L_x_23) ;  /* 0x000000b000007945 */ /* 0x000ff00003800200 */
        /* <DEDUP_REMOVED lines=10> */
.L_x_24:
[----:B------:R-:W-:Y:S05]  /*1200*/  BSYNC.RECONVERGENT B0 ;  /* 0x0000000000007941 */ /* 0x000fea0003800200 */
.L_x_23:
[----:B------:R-:W-:Y:S01]  /*1210*/  BAR.SYNC.DEFER_BLOCKING 0x0 ;  /* 0x0000000000007b1d */ /* 0x000fe20000010000 */
[----:B------:R-:W-:-:S05]  /*1220*/  ISETP.GT.AND P6, PT, R0, 0x6, PT ;  /* 0x000000060000780c */ /* 0x000fca0003fc4270 */
        /* <DEDUP_REMOVED lines=11> */
.L_x_26:
[----:B------:R-:W-:Y:S05]  /*12e0*/  BSYNC.RECONVERGENT B0 ;  /* 0x0000000000007941 */ /* 0x000fea0003800200 */
.L_x_25:
[----:B------:R-:W-:Y:S06]  /*12f0*/  BAR.SYNC.DEFER_BLOCKING 0x0 ;  /* 0x0000000000007b1d */ /* 0x000fec0000010000 */
        /* <DEDUP_REMOVED lines=11> */
.L_x_28:
[----:B------:R-:W-:Y:S05]  /*13b0*/  BSYNC.RECONVERGENT B0 ;  /* 0x0000000000007941 */ /* 0x000fea0003800200 */
.L_x_27:
        /* <DEDUP_REMOVED lines=12> */
.L_x_30:
[----:B------:R-:W-:Y:S05]  /*1480*/  BSYNC.RECONVERGENT B0 ;  /* 0x0000000000007941 */ /* 0x000fea0003800200 */
.L_x_29:
        /* <DEDUP_REMOVED lines=12> */
.L_x_32:
[----:B------:R-:W-:Y:S05]  /*1550*/  BSYNC.RECONVERGENT B0 ;  /* 0x0000000000007941 */ /* 0x000fea0003800200 */
.L_x_31:
        /* <DEDUP_REMOVED lines=12> */
.L_x_34:
[----:B------:R-:W-:Y:S05]  /*1620*/  BSYNC.RECONVERGENT B0 ;  /* 0x0000000000007941 */ /* 0x000fea0003800200 */
.L_x_33:
        /* <DEDUP_REMOVED lines=12> */
.L_x_36:
[----:B------:R-:W-:Y:S05]  /*16f0*/  BSYNC.RECONVERGENT B0 ;  /* 0x0000000000007941 */ /* 0x000fea0003800200 */
.L_x_35:
[----:B------:R-:W-:Y:S06]  /*1700*/  BAR.SYNC.DEFER_BLOCKING 0x0 ;  /* 0x0000000000007b1d */ /* 0x000fec0000010000 */
[----:B------:R-:W-:Y:S04]  /*1710*/  BSSY.RECONVERGENT B0, `(.L_x_37) ;  /* 0x000000b000007945 */ /* 0x000fe80003800200 */
[----:B------:R-:W-:Y:S05]  /*1720*/  @P5 BRA `(.L_x_38) ;  /* 0x0000000000245947 */ /* 0x000fea0003800000 */
[----:B------:R-:W5:Y:S01]  /*1730*/  LDS R5, [R2+0x7c] ;  /* 0x00007c0002057984 */ /* 0x000f620000000800 */
[----:B------:R-:W5:Y:S03]  /*1740*/  LDCU UR4, c[0x0][0x394] ;  /* 0x00007280ff0477ac */ /* 0x000f660008000800 */
[----:B------:R-:W-:Y:S04]  /*1750*/  LDS R3, [R3+0x38] ;  /* 0x0000380003037984 */ /* 0x000fe80000000800 */
[----:B------:R-:W0:Y:S04]  /*1760*/  LDS R4, [R2+0x38] ;  /* 0x0000380002047984 */ /* 0x000e280000000800 */
[----:B------:R-:W1:Y:S01]  /*1770*/  LDS R6, [R2+0x3c] ;  /* 0x00003c0002067984 */ /* 0x000e620000000800 */
[----:B-----5:R-:W-:-:S05]  /*1780*/  VIADD R5, R5, -UR4 ;  /* 0x8000000405057c36 */ /* 0x020fca0008000000 */
[----:B0-----:R-:W-:-:S04]  /*1790*/  VIADDMNMX R5, R3, R4, R5, !PT ;  /* 0x0000000403057246 */ /* 0x001fc80007800105 */
[----:B-1----:R-:W-:-:S05]  /*17a0*/  VIADDMNMX R5, R6, -UR4, R5, !PT ;  /* 0x8000000406057c46 */ /* 0x002fca000f800105 */
[----:B------:R0:W-:Y:S02]  /*17b0*/  STS [R2+0x80], R5 ;  /* 0x0000800502007388 */ /* 0x0001e40000000800 */
.L_x_38:
[----:B------:R-:W-:Y:S05]  /*17c0*/  BSYNC.RECONVERGENT B0 ;  /* 0x0000000000007941 */ /* 0x000fea0003800200 */
.L_x_37:
[----:B------:R-:W-:Y:S01]  /*17d0*/  BAR.SYNC.DEFER_BLOCKING 0x0 ;  /* 0x0000000000007b1d */ /* 0x000fe20000010000 */
[----:B-1----:R-:W-:-:S05]  /*17e0*/  IADD3 R0, PT, PT, R25, R23, R0 ;  /* 0x0000001719007210 */ /* 0x002fca0007ffe000 */
[----:B------:R-:W1:Y:S01]  /*17f0*/  LDCU.64 UR4, c[0x0][0x388] ;  /* 0x00007100ff0477ac */ /* 0x000e620008000a00 */
[----:B------:R-:W-:-:S05]  /*1800*/  VIADD R3, R0, 0x1 ;  /* 0x0000000100037836 */ /* 0x000fca0000000000 */
[----:B------:R-:W-:Y:S02]  /*1810*/  SHF.R.S32.HI R0, RZ, 0x1f, R3 ;  /* 0x0000001fff007819 */ /* 0x000fe40000011403 */
[C---:B-1----:R-:W-:Y:S01]  /*1820*/  LEA R10, P0, R3.reuse, UR4, 0x2 ;  /* 0x00000004030a7c11 */ /* 0x042fe2000f8010ff */
[----:B------:R-:W1:Y:S03]  /*1830*/  LDS R8, [R20+0x48] ;  /* 0x0000480014087984 */ /* 0x000e660000000800 */
[----:B------:R-:W-:Y:S01]  /*1840*/  LEA.HI.X R11, R3, UR5, R0, 0x2, P0 ;  /* 0x00000005030b7c11 */ /* 0x000fe200080f1400 */
[----:B------:R-:W5:Y:S02]  /*1850*/  LDS R12, [R20+0x8c] ;  /* 0x00008c00140c7984 */ /* 0x000f640000000800 */
[C---:B------:R-:W-:Y:S02]  /*1860*/  IMAD.WIDE R24, R23.reuse, 0x4, R10 ;  /* 0x0000000417187825 */ /* 0x040fe400078e020a */
[----:B------:R-:W5:Y:S04]  /*1870*/  LDS R16, [R20+0xd0] ;  /* 0x0000d00014107984 */ /* 0x000f680000000800 */
[----:B------:R-:W5:Y:S01]  /*1880*/  LDS R27, [R20+0x114] ;  /* 0x00011400141b7984 */ /* 0x000f620000000800 */
[----:B0-234-:R-:W-:-:S03]  /*1890*/  IMAD.WIDE R2, R23, 0x4, R24 ;  /* 0x0000000417027825 */ /* 0x01dfc600078e0218 */
[----:B------:R-:W0:Y:S01]  /*18a0*/  LDS R9, [R20+0x158] ;  /* 0x0001580014097984 */ /* 0x000e220000000800 */
[----:B------:R-:W-:-:S03]  /*18b0*/  IMAD.WIDE R4, R23, 0x4, R2 ;  /* 0x0000000417047825 */ /* 0x000fc600078e0202 */
[----:B------:R-:W2:Y:S04]  /*18c0*/  LDS R13, [R20+0x19c] ;  /* 0x00019c00140d7984 */ /* 0x000ea80000000800 */
[----:B------:R-:W3:Y:S01]  /*18d0*/  LDS R17, [R20+0x1e0] ;  /* 0x0001e00014117984 */ /* 0x000ee20000000800 */
[----:B------:R-:W-:-:S03]  /*18e0*/  IMAD.WIDE R6, R23, 0x4, R4 ;  /* 0x0000000417067825 */ /* 0x000fc600078e0204 */
[----:B------:R-:W4:Y:S01]  /*18f0*/  LDS R21, [R20+0x224] ;  /* 0x0002240014157984 */ /* 0x000f220000000800 */
[----:B------:R-:W-:-:S03]  /*1900*/  IMAD.WIDE R18, R23, 0x4, R6 ;  /* 0x0000000417127825 */ /* 0x000fc600078e0206 */
[----:B------:R-:W-:Y:S04]  /*1910*/  LDS R29, [R20+0x2f0] ;  /* 0x0002f000141d7984 */ /* 0x000fe80000000800 */
[----:B------:R-:W-:Y:S01]  /*1920*/  LDS R0, [R20+0x334] ;  /* 0x0003340014007984 */ /* 0x000fe20000000800 */
[----:B------:R-:W-:-:S03]  /*1930*/  IMAD.WIDE R14, R23, 0x4, R18 ;  /* 0x00000004170e7825 */ /* 0x000fc600078e0212 */
[----:B-1----:R1:W-:Y:S04]  /*1940*/  STG.E desc[UR6][R10.64], R8 ;  /* 0x000000080a007986 */ /* 0x0023e8000c101906 */
[----:B-----5:R-:W-:Y:S04]  /*1950*/  STG.E desc[UR6][R24.64], R12 ;  /* 0x0000000c18007986 */ /* 0x020fe8000c101906 */
[----:B------:R5:W-:Y:S01]  /*1960*/  STG.E desc[UR6][R2.64], R16 ;  /* 0x0000001002007986 */ /* 0x000be2000c101906 */
[----:B-1----:R-:W-:-:S03]  /*1970*/  IMAD.WIDE R10, R23, 0x4, R14 ;  /* 0x00000004170a7825 */ /* 0x002fc600078e020e */
[----:B------:R1:W-:Y:S04]  /*1980*/  STG.E desc[UR6][R4.64], R27 ;  /* 0x0000001b04007986 */ /* 0x0003e8000c101906 */
[----:B------:R-:W4:Y:S01]  /*1990*/  LDS R25, [R20+0x268] ;  /* 0x0002680014197984 */ /* 0x000f220000000800 */
[----:B-----5:R-:W-:-:S03]  /*19a0*/  IMAD.WIDE R2, R23, 0x4, R10 ;  /* 0x0000000417027825 */ /* 0x020fc600078e020a */
[----:B------:R-:W5:Y:S04]  /*19b0*/  LDS R27, [R20+0x2ac] ;  /* 0x0002ac00141b7984 */ /* 0x000f680000000800 */
[----:B------:R-:W5:Y:S01]  /*19c0*/  LDS R22, [R20+0x378] ;  /* 0x0003780014167984 */ /* 0x000f620000000800 */
[----:B-1----:R-:W-:-:S03]  /*19d0*/  IMAD.WIDE R4, R23, 0x4, R2 ;  /* 0x0000000417047825 */ /* 0x002fc600078e0202 */
[----:B------:R-:W1:Y:S04]  /*19e0*/  LDS R24, [R20+0x3bc] ;  /* 0x0003bc0014187984 */ /* 0x000e680000000800 */
[----:B------:R-:W1:Y:S04]  /*19f0*/  LDS R26, [R20+0x400] ;  /* 0x00040000141a7984 */ /* 0x000e680000000800 */
[----:B------:R-:W1:Y:S04]  /*1a00*/  LDS R28, [R20+0x444] ;  /* 0x00044400141c7984 */ /* 0x000e680000000800 */
[----:B0-----:R0:W-:Y:S04]  /*1a10*/  STG.E desc[UR6][R6.64], R9 ;  /* 0x0000000906007986 */ /* 0x0011e8000c101906 */
[----:B--2---:R2:W-:Y:S04]  /*1a20*/  STG.E desc[UR6][R18.64], R13 ;  /* 0x0000000d12007986 */ /* 0x0045e8000c101906 */
[----:B---3--:R3:W-:Y:S01]  /*1a30*/  STG.E desc[UR6][R14.64], R17 ;  /* 0x000000110e007986 */ /* 0x0087e2000c101906 */
[----:B0-----:R-:W-:-:S03]  /*1a40*/  IMAD.WIDE R6, R23, 0x4, R4 ;  /* 0x0000000417067825 */ /* 0x001fc600078e0204 */
[----:B----4-:R0:W-:Y:S04]  /*1a50*/  STG.E desc[UR6][R10.64], R21 ;  /* 0x000000150a007986 */ /* 0x0101e8000c101906 */
[----:B------:R4:W-:Y:S01]  /*1a60*/  STG.E desc[UR6][R2.64], R25 ;  /* 0x0000001902007986 */ /* 0x0009e2000c101906 */
[----:B------:R-:W-:-:S03]  /*1a70*/  IMAD.WIDE R8, R23, 0x4, R6 ;  /* 0x0000000417087825 */ /* 0x000fc600078e0206 */
[----:B-----5:R-:W-:Y:S01]  /*1a80*/  STG.E desc[UR6][R4.64], R27 ;  /* 0x0000001b04007986 */ /* 0x020fe2000c101906 */
[----:B--2---:R-:W-:-:S03]  /*1a90*/  IMAD.WIDE R12, R23, 0x4, R8 ;  /* 0x00000004170c7825 */ /* 0x004fc600078e0208 */
[----:B------:R-:W-:Y:S04]  /*1aa0*/  STG.E desc[UR6][R6.64], R29 ;  /* 0x0000001d06007986 */ /* 0x000fe8000c101906 */
[----:B------:R-:W-:Y:S01]  /*1ab0*/  STG.E desc[UR6][R8.64], R0 ;  /* 0x0000000008007986 */ /* 0x000fe2000c101906 */
[----:B---3--:R-:W-:-:S03]  /*1ac0*/  IMAD.WIDE R16, R23, 0x4, R12 ;  /* 0x0000000417107825 */ /* 0x008fc600078e020c */
[----:B------:R-:W-:Y:S01]  /*1ad0*/  STG.E desc[UR6][R12.64], R22 ;  /* 0x000000160c007986 */ /* 0x000fe2000c101906 */
[----:B0-----:R-:W-:-:S03]  /*1ae0*/  IMAD.WIDE R20, R23, 0x4, R16 ;  /* 0x0000000417147825 */ /* 0x001fc600078e0210 */
[----:B-1----:R-:W-:Y:S04]  /*1af0*/  STG.E desc[UR6][R16.64], R24 ;  /* 0x0000001810007986 */ /* 0x002fe8000c101906 */
[----:B------:R-:W-:Y:S01]  /*1b00*/  STG.E desc[UR6][R20.64], R26 ;  /* 0x0000001a14007986 */ /* 0x000fe2000c101906 */
[----:B----4-:R-:W-:-:S05]  /*1b10*/  IMAD.WIDE R2, R23, 0x4, R20 ;  /* 0x0000000417027825 */ /* 0x010fca00078e0214 */
[----:B------:R-:W-:Y:S01]  /*1b20*/  STG.E desc[UR6][R2.64], R28 ;  /* 0x0000001c02007986 */ /* 0x000fe2000c101906 */
[----:B------:R-:W-:Y:S05]  /*1b30*/  EXIT ;  /* 0x000000000000794d */ /* 0x000fea0003800000 */
.L_x_39:
[----:B------:R-:W-:-:S00]  /*1b40*/  BRA `(.L_x_39) ;  /* 0xfffffffc00fc7947 */ /* 0x000fc0000383ffff */
[----:B------:R-:W-:-:S00]  /*1b50*/  NOP ;  /* 0x0000000000007918 */ /* 0x000fc00000000000 */
        /* <DEDUP_REMOVED lines=10> */
.L_x_80:


//--------------------- .text._Z20needle_cuda_shared_1PiS_iiii --------------------------
	.section	.text._Z20needle_cuda_shared_1PiS_iiii,"ax",@progbits
	.align	128
        .global         _Z20needle_cuda_shared_1PiS_iiii
        .type           _Z20needle_cuda_shared_1PiS_iiii,@function
        .size           _Z20needle_cuda_shared_1PiS_iiii,(.L_x_81 - _Z20needle_cuda_shared_1PiS_iiii)
        .other          _Z20needle_cuda_shared_1PiS_iiii,@"STO_CUDA_ENTRY STV_DEFAULT"
_Z20needle_cuda_shared_1PiS_iiii:
.text._Z20needle_cuda_shared_1PiS_iiii:
[----:B------:R-:W-:Y:S01]  /*0000*/  LDC R1, c[0x0][0x37c] ;  /* 0x0000df00ff017b82 */ /* 0x000fe20000000800 */
[----:B------:R-:W0:Y:S07]  /*0010*/  S2R R4, SR_CTAID.X ;  /* 0x0000000000047919 */ /* 0x000e2e0000002500 */
[----:B------:R-:W0:Y:S01]  /*0020*/  LDC R3, c[0x0][0x398] ;  /* 0x0000e600ff037b82 */ /* 0x000e220000000800 */
[----:B------:R-:W1:Y:S01]  /*0030*/  LDCU.64 UR6, c[0x0][0x358] ;  /* 0x00006b00ff0677ac */ /* 0x000e620008000a00 */
[----:B------:R-:W2:Y:S01]  /*0040*/  S2R R0, SR_TID.X ;  /* 0x0000000000007919 */ /* 0x000ea20000002100 */
[----:B------:R-:W3:Y:S05]  /*0050*/  LDCU UR8, c[0x0][0x394] ;  /* 0x00007280ff0877ac */ /* 0x000eea0008000800 */
[----:B------:R-:W4:Y:S08]  /*0060*/  LDC R25, c[0x0][0x390] ;  /* 0x0000e400ff197b82 */ /* 0x000f300000000800 */
[----:B------:R-:W5:Y:S08]  /*0070*/  LDC.64 R8, c[0x0][0x380] ;  /* 0x0000e000ff087b82 */ /* 0x000f700000000a00 */
[----:B------:R-:W3:Y:S01]  /*0080*/  LDC.64 R10, c[0x0][0x388] ;  /* 0x0000e200ff0a7b82 */ /* 0x000ee20000000a00 */
[C---:B0-----:R-:W-:Y:S01]  /*0090*/  IADD3 R3, PT, PT, -R4.reuse, -0x1, R3 ;  /* 0xffffffff04037810 */ /* 0x041fe20007ffe103 */
[----:B------:R-:W-:-:S02]  /*00a0*/  IMAD.SHL.U32 R4, R4, 0x10, RZ ;  /* 0x0000001004047824 */ /* 0x000fc400078e00ff */
[----:B----4-:R-:W-:-:S04]  /*00b0*/  IMAD.SHL.U32 R2, R25, 0x10, RZ ;  /* 0x0000001019027824 */ /* 0x010fc800078e00ff */
[----:B------:R-:W-:Y:S02]  /*00c0*/  IMAD R3, R3, R2, R4 ;  /* 0x0000000203037224 */ /* 0x000fe400078e0204 */
[----:B------:R-:W0:Y:S02]  /*00d0*/  S2R R4, SR_CgaCtaId ;  /* 0x0000000000047919 */ /* 0x000e240000008800 */
[----:B--2---:R-:W-:-:S04]  /*00e0*/  IMAD.IADD R2, R3, 0x1, R0 ;  /* 0x0000000103027824 */ /* 0x004fc800078e0200 */
[----:B------:R-:W-:-:S04]  /*00f0*/  IMAD.X R5, R2, 0x1, R25, PT ;  /* 0x0000000102057824 */ /* 0x000fc800038e0619 */
[----:B-----5:R-:W-:Y:S01]  /*0100*/  IMAD.WIDE R8, R5, 0x4, R8 ;  /* 0x0000000405087825 */ /* 0x020fe200078e0208 */
[----:B------:R-:W-:-:S03]  /*0110*/  MOV R5, 0x400 ;  /* 0x0000040000057802 */ /* 0x000fc60000000f00 */
[----:B------:R-:W-:Y:S01]  /*0120*/  IMAD.WIDE R16, R25, 0x4, R8 ;  /* 0x0000000419107825 */ /* 0x000fe200078e0208 */
[----:B------:R-:W-:Y:S01]  /*0130*/  ISETP.NE.AND P0, PT, R0, RZ, PT ;  /* 0x000000ff0000720c */ /* 0x000fe20003f05270 */
[----:B-1----:R-:W2:Y:S02]  /*0140*/  LDG.E R8, desc[UR6][R8.64] ;  /* 0x0000000608087981 */ /* 0x002ea4000c1e1900 */
[----:B------:R-:W-:Y:S02]  /*0150*/  VIADD R7, R5, 0x484 ;  /* 0x0000048405077836 */ /* 0x000fe40000000000 */
[----:B------:R-:W-:-:S04]  /*0160*/  IMAD.WIDE R28, R25, 0x4, R16 ;  /* 0x00000004191c7825 */ /* 0x000fc800078e0210 */
[C---:B------:R-:W-:Y:S02]  /*0170*/  IMAD.WIDE R26, R25.reuse, 0x4, R28 ;  /* 0x00000004191a7825 */ /* 0x040fe400078e021c */
[----:B------:R-:W4:Y:S01]  /*0180*/  LDG.E R28, desc[UR6][R28.64] ;  /* 0x000000061c1c7981 */ /* 0x000f22000c1e1900 */
[C---:B0-----:R-:W-:Y:S01]  /*0190*/  LEA R5, R4.reuse, R5, 0x18 ;  /* 0x0000000504057211 */ /* 0x041fe200078ec0ff */
[C---:B------:R-:W-:Y:S01]  /*01a0*/  IMAD.WIDE R14, R25.reuse, 0x4, R26 ;  /* 0x00000004190e7825 */ /* 0x040fe200078e021a */
[----:B------:R-:W-:Y:S01]  /*01b0*/  LEA R7, R4, R7, 0x18 ;  /* 0x0000000704077211 */ /* 0x000fe200078ec0ff */
[----:B------:R-:W5:Y:S02]  /*01c0*/  LDG.E R27, desc[UR6][R26.64] ;  /* 0x000000061a1b7981 */ /* 0x000f64000c1e1900 */
[C---:B------:R-:W-:Y:S02]  /*01d0*/  IMAD.WIDE R22, R25.reuse, 0x4, R14 ;  /* 0x0000000419167825 */ /* 0x040fe400078e020e */
[----:B------:R0:W4:Y:S04]  /*01e0*/  LDG.E R4, desc[UR6][R16.64] ;  /* 0x0000000610047981 */ /* 0x000128000c1e1900 */
[----:B------:R-:W5:Y:S01]  /*01f0*/  LDG.E R9, desc[UR6][R22.64] ;  /* 0x0000000616097981 */ /* 0x000f62000c1e1900 */
[----:B------:R-:W-:-:S03]  /*0200*/  IMAD.WIDE R20, R25, 0x4, R22 ;  /* 0x0000000419147825 */ /* 0x000fc600078e0216 */
[----:B------:R1:W5:Y:S01]  /*0210*/  LDG.E R26, desc[UR6][R14.64] ;  /* 0x000000060e1a7981 */ /* 0x000362000c1e1900 */
[----:B------:R-:W-:-:S03]  /*0220*/  IMAD.WIDE R12, R25, 0x4, R20 ;  /* 0x00000004190c7825 */ /* 0x000fc600078e0214 */
[----:B------:R-:W5:Y:S01]  /*0230*/  LDG.E R24, desc[UR6][R20.64] ;  /* 0x0000000614187981 */ /* 0x000f62000c1e1900 */
[----:B------:R-:W-:-:S03]  /*0240*/  IMAD.WIDE R18, R25, 0x4, R12 ;  /* 0x0000000419127825 */ /* 0x000fc600078e020c */
[----:B------:R3:W5:Y:S01]  /*0250*/  LDG.E R21, desc[UR6][R12.64] ;  /* 0x000000060c157981 */ /* 0x000762000c1e1900 */
[----:B0-----:R-:W-:-:S03]  /*0260*/  IMAD.WIDE R16, R25, 0x4, R18 ;  /* 0x0000000419107825 */ /* 0x001fc600078e0212 */
[----:B------:R0:W5:Y:S01]  /*0270*/  LDG.E R20, desc[UR6][R18.64] ;  /* 0x0000000612147981 */ /* 0x000162000c1e1900 */
[----:B-1----:R-:W-:-:S03]  /*0280*/  IMAD.WIDE R14, R25, 0x4, R16 ;  /* 0x00000004190e7825 */ /* 0x002fc600078e0210 */
[----:B------:R-:W5:Y:S01]  /*0290*/  LDG.E R16, desc[UR6][R16.64] ;  /* 0x0000000610107981 */ /* 0x000f62000c1e1900 */
[----:B---3--:R-:W-:-:S03]  /*02a0*/  IMAD.WIDE R12, R25, 0x4, R14 ;  /* 0x00000004190c7825 */ /* 0x008fc600078e020e */
[----:B------:R-:W3:Y:S01]  /*02b0*/  LDG.E R14, desc[UR6][R14.64] ;  /* 0x000000060e0e7981 */ /* 0x000ee2000c1e1900 */
[----:B------:R-:W-:-:S03]  /*02c0*/  @!P0 IMAD.WIDE R22, R3, 0x4, R10 ;  /* 0x0000000403168825 */ /* 0x000fc600078e020a */
[----:B------:R-:W3:Y:S01]  /*02d0*/  LDG.E R29, desc[UR6][R12.64] ;  /* 0x000000060c1d7981 */ /* 0x000ee2000c1e1900 */
[----:B0-----:R-:W-:-:S03]  /*02e0*/  IMAD.WIDE R18, R25, 0x4, R12 ;  /* 0x0000000419127825 */ /* 0x001fc600078e020c */
[----:B------:R0:W2:Y:S04]  /*02f0*/  @!P0 LDG.E R6, desc[UR6][R22.64] ;  /* 0x0000000616068981 */ /* 0x0000a8000c1e1900 */
[----:B------:R1:W3:Y:S01]  /*0300*/  LDG.E R15, desc[UR6][R18.64] ;  /* 0x00000006120f7981 */ /* 0x0002e2000c1e1900 */
[----:B0-----:R-:W-:-:S04]  /*0310*/  IMAD.WIDE R22, R25, 0x4, R18 ;  /* 0x0000000419167825 */ /* 0x001fc800078e0212 */
[C---:B------:R-:W-:Y:S02]  /*0320*/  IMAD.WIDE R12, R25.reuse, 0x4, R22 ;  /* 0x00000004190c7825 */ /* 0x040fe400078e0216 */
[----:B------:R0:W3:Y:S02]  /*0330*/  LDG.E R22, desc[UR6][R22.64] ;  /* 0x0000000616167981 */ /* 0x0000e4000c1e1900 */
[----:B-1----:R-:W-:Y:S02]  /*0340*/  IMAD.WIDE R18, R25, 0x4, R12 ;  /* 0x0000000419127825 */ /* 0x002fe400078e020c */
[----:B------:R1:W3:Y:S04]  /*0350*/  LDG.E R17, desc[UR6][R12.64] ;  /* 0x000000060c117981 */ /* 0x0002e8000c1e1900 */
[----:B------:R-:W3:Y:S01]  /*0360*/  LDG.E R18, desc[UR6][R18.64] ;  /* 0x0000000612127981 */ /* 0x000ee2000c1e1900 */
[----:B0-----:R-:W-:-:S02]  /*0370*/  IMAD R23, R0, 0x4, R7 ;  /* 0x0000000400177824 */ /* 0x001fc400078e0207 */
[----:B------:R-:W-:-:S04]  /*0380*/  IMAD R25, R0, R25, R25 ;  /* 0x0000001900197224 */ /* 0x000fc800078e0219 */
[----:B-1----:R-:W-:-:S04]  /*0390*/  IMAD.IADD R13, R3, 0x1, R25 ;  /* 0x00000001030d7824 */ /* 0x002fc800078e0219 */
[----:B------:R-:W-:Y:S01]  /*03a0*/  IMAD.WIDE R12, R13, 0x4, R10 ;  /* 0x000000040d0c7825 */ /* 0x000fe200078e020a */
[----:B--2---:R-:W-:Y:S04]  /*03b0*/  @!P0 STS [R5], R6 ;  /* 0x0000000605008388 */ /* 0x004fe80000000800 */
[----:B------:R-:W-:Y:S04]  /*03c0*/  STS [R23], R8 ;  /* 0x0000000817007388 */ /* 0x000fe80000000800 */
[----:B----4-:R-:W-:Y:S04]  /*03d0*/  STS [R23+0x40], R4 ;  /* 0x0000400417007388 */ /* 0x010fe80000000800 */
[----:B------:R-:W-:Y:S04]  /*03e0*/  STS [R23+0x80], R28 ;  /* 0x0000801c17007388 */ /* 0x000fe80000000800 */
[----:B-----5:R-:W-:Y:S04]  /*03f0*/  STS [R23+0xc0], R27 ;  /* 0x0000c01b17007388 */ /* 0x020fe80000000800 */
[----:B------:R-:W-:Y:S04]  /*0400*/  STS [R23+0x100], R26 ;  /* 0x0001001a17007388 */ /* 0x000fe80000000800 */
[----:B------:R0:W-:Y:S04]  /*0410*/  STS [R23+0x140], R9 ;  /* 0x0001400917007388 */ /* 0x0001e80000000800 */
[----:B------:R1:W-:Y:S04]  /*0420*/  STS [R23+0x180], R24 ;  /* 0x0001801817007388 */ /* 0x0003e80000000800 */
[----:B------:R1:W-:Y:S04]  /*0430*/  STS [R23+0x1c0], R21 ;  /* 0x0001c01517007388 */ /* 0x0003e80000000800 */
[----:B------:R1:W-:Y:S04]  /*0440*/  STS [R23+0x200], R20 ;  /* 0x0002001417007388 */ /* 0x0003e80000000800 */
[----:B------:R1:W-:Y:S04]  /*0450*/  STS [R23+0x240], R16 ;  /* 0x0002401017007388 */ /* 0x0003e80000000800 */
[----:B---3--:R1:W-:Y:S04]  /*0460*/  STS [R23+0x280], R14 ;  /* 0x0002800e17007388 */ /* 0x0083e80000000800 */
[----:B------:R1:W-:Y:S04]  /*0470*/  STS [R23+0x2c0], R29 ;  /* 0x0002c01d17007388 */ /* 0x0003e80000000800 */
[----:B------:R1:W-:Y:S04]  /*0480*/  STS [R23+0x300], R15 ;  /* 0x0003000f17007388 */ /* 0x0003e80000000800 */
[----:B------:R1:W-:Y:S04]  /*0490*/  STS [R23+0x340], R22 ;  /* 0x0003401617007388 */ /* 0x0003e80000000800 */
[----:B------:R1:W-:Y:S04]  /*04a0*/  STS [R23+0x380], R17 ;  /* 0x0003801117007388 */ /* 0x0003e80000000800 */
[----:B------:R1:W-:Y:S01]  /*04b0*/  STS [R23+0x3c0], R18 ;  /* 0x0003c01217007388 */ /* 0x0003e20000000800 */
[----:B------:R-:W-:Y:S06]  /*04c0*/  BAR.SYNC.DEFER_BLOCKING 0x0 ;  /* 0x0000000000007b1d */ /* 0x000fec0000010000 */
[----:B------:R-:W2:Y:S01]  /*04d0*/  LDG.E R12, desc[UR6][R12.64] ;  /* 0x000000060c0c7981 */ /* 0x000ea2000c1e1900 */
[----:B0-----:R-:W-:-:S02]  /*04e0*/  IMAD R9, R0, 0x44, R5 ;  /* 0x0000004400097824 */ /* 0x001fc400078e0205 */
[----:B------:R-:W-:-:S04]  /*04f0*/  VIADD R19, R2, 0x1 ;  /* 0x0000000102137836 */ /* 0x000fc80000000000 */
[----:B------:R-:W-:Y:S01]  /*0500*/  IMAD.WIDE R10, R19, 0x4, R10 ;  /* 0x00000004130a7825 */ /* 0x000fe200078e020a */
[----:B--2---:R1:W-:Y:S01]  /*0510*/  STS [R9+0x44], R12 ;  /* 0x0000440c09007388 */ /* 0x0043e20000000800 */
[----:B------:R-:W-:Y:S06]  /*0520*/  BAR.SYNC.DEFER_BLOCKING 0x0 ;  /* 0x0000000000007b1d */ /* 0x000fec0000010000 */
[----:B------:R-:W2:Y:S01]  /*0530*/  LDG.E R11, desc[UR6][R10.64] ;  /* 0x000000060a0b7981 */ /* 0x000ea2000c1e1900 */
[----:B------:R-:W-:Y:S02]  /*0540*/  IMAD.U32 R26, R0, 0x4, R5 ;  /* 0x00000004001a7824 */ /* 0x000fe400078e0005 */
[----:B------:R-:W-:-:S04]  /*0550*/  IMAD.MOV R2, RZ, RZ, -R0 ;  /* 0x000000ffff027224 */ /* 0x000fc800078e0a00 */
[C---:B------:R-:W-:Y:S02]  /*0560*/  IMAD R13, R2.reuse, 0x44, R5 ;  /* 0x00000044020d7824 */ /* 0x040fe400078e0205 */
[----:B------:R-:W-:Y:S02]  /*0570*/  IMAD R7, R2, 0x40, R7 ;  /* 0x0000004002077824 */ /* 0x000fe400078e0207 */
[C---:B------:R-:W-:Y:S02]  /*0580*/  VIADD R2, R0.reuse, 0x1 ;  /* 0x0000000100027836 */ /* 0x040fe40000000000 */
[C---:B------:R-:W-:Y:S02]  /*0590*/  IMAD R4, R0.reuse, 0x4, R13 ;  /* 0x0000000400047824 */ /* 0x040fe400078e020d */
[----:B------:R-:W-:Y:S01]  /*05a0*/  IMAD R6, R0, 0x4, R7 ;  /* 0x0000000400067824 */ /* 0x000fe200078e0207 */
[----:B------:R-:W-:Y:S01]  /*05b0*/  UMOV UR4, URZ ;  /* 0x000000ff00047c82 */ /* 0x000fe20008000000 */
[----:B--2---:R1:W-:Y:S01]  /*05c0*/  STS [R26+0x4], R11 ;  /* 0x0000040b1a007388 */ /* 0x0043e20000000800 */
[----:B------:R-:W-:Y:S06]  /*05d0*/  BAR.SYNC.DEFER_BLOCKING 0x0 ;  /* 0x0000000000007b1d */ /* 0x000fec0000010000 */
.L_x_48:
[----:B------:R-:W-:Y:S01]  /*05e0*/  ISETP.LE.AND P0, PT, R0, UR4, PT ;  /* 0x0000000400007c0c */ /* 0x000fe2000bf03270 */
[----:B------:R-:W-:-:S12]  /*05f0*/  BSSY.RECONVERGENT B0, `(.L_x_40) ;  /* 0x000000a000007945 */ /* 0x000fd80003800200 */
[----:B------:R-:W-:Y:S05]  /*0600*/  @!P0 BRA `(.L_x_41) ;  /* 0x0000000000208947 */ /* 0x000fea0003800000 */
[----:B-1----:R-:W0:Y:S04]  /*0610*/  LDS R9, [R4+0x44] ;  /* 0x0000440004097984 */ /* 0x002e280000000800 */
[----:B------:R-:W-:Y:S04]  /*0620*/  LDS R7, [R4] ;  /* 0x0000000004077984 */ /* 0x000fe80000000800 */
[----:B------:R-:W1:Y:S04]  /*0630*/  LDS R8, [R6] ;  /* 0x0000000006087984 */ /* 0x000e680000000800 */
[----:B------:R-:W2:Y:S01]  /*0640*/  LDS R10, [R4+0x4] ;  /* 0x00000400040a7984 */ /* 0x000ea20000000800 */
[----:B0-----:R-:W-:-:S05]  /*0650*/  VIADD R9, R9, -UR8 ;  /* 0x8000000809097c36 */ /* 0x001fca0008000000 */
[----:B-1----:R-:W-:-:S04]  /*0660*/  VIADDMNMX R7, R8, R7, R9, !PT ;  /* 0x0000000708077246 */ /* 0x002fc80007800109 */
[----:B--2---:R-:W-:-:S05]  /*0670*/  VIADDMNMX R7, R10, -UR8, R7, !PT ;  /* 0x800000080a077c46 */ /* 0x004fca000f800107 */
[----:B------:R0:W-:Y:S02]  /*0680*/  STS [R4+0x48], R7 ;  /* 0x0000480704007388 */ /* 0x0001e40000000800 */
.L_x_41:
[----:B------:R-:W-:Y:S05]  /*0690*/  BSYNC.RECONVERGENT B0 ;  /* 0x0000000000007941 */ /* 0x000fea0003800200 */
.L_x_40:
[----:B------:R-:W-:Y:S01]  /*06a0*/  UIADD3 UR5, UPT, UPT, UR4, 0x1, URZ ;  /* 0x0000000104057890 */ /* 0x000fe2000fffe0ff */
[----:B------:R-:W-:Y:S05]  /*06b0*/  BAR.SYNC.DEFER_BLOCKING 0x0 ;  /* 0x0000000000007b1d */ /* 0x000fea0000010000 */
[----:B------:R-:W-:Y:S01]  /*06c0*/  ISETP.LE.AND P0, PT, R0, UR5, PT ;  /* 0x0000000500007c0c */ /* 0x000fe2000bf03270 */
[----:B------:R-:W-:-:S12]  /*06d0*/  BSSY.RECONVERGENT B0, `(.L_x_42) ;  /* 0x000000a000007945 */ /* 0x000fd80003800200 */
[----:B------:R-:W-:Y:S05]  /*06e0*/  @!P0 BRA `(.L_x_43) ;  /* 0x0000000000208947 */ /* 0x000fea0003800000 */
[----:B-1----:R-:W1:Y:S04]  /*06f0*/  LDS R9, [R4+0x88] ;  /* 0x0000880004097984 */ /* 0x002e680000000800 */
[----:B0-----:R-:W-:Y:S04]  /*0700*/  LDS R7, [R6+0x40] ;  /* 0x0000400006077984 */ /* 0x001fe80000000800 */
[----:B------:R-:W0:Y:S04]  /*0710*/  LDS R8, [R4+0x44] ;  /* 0x0000440004087984 */ /* 0x000e280000000800 */
[----:B------:R-:W2:Y:S01]  /*0720*/  LDS R10, [R4+0x48] ;  /* 0x00004800040a7984 */ /* 0x000ea20000000800 */
[----:B-1----:R-:W-:-:S04]  /*0730*/  IADD3 R9, PT, PT, R9, -UR8, RZ ;  /* 0x8000000809097c10 */ /* 0x002fc8000fffe0ff */
[----:B0-----:R-:W-:-:S04]  /*0740*/  VIADDMNMX R7, R7, R8, R9, !PT ;  /* 0x0000000807077246 */ /* 0x001fc80007800109 */
[----:B--2---:R-:W-:-:S05]  /*0750*/  VIADDMNMX R7, R10, -UR8, R7, !PT ;  /* 0x800000080a077c46 */ /* 0x004fca000f800107 */
[----:B------:R2:W-:Y:S02]  /*0760*/  STS [R4+0x8c], R7 ;  /* 0x00008c0704007388 */ /* 0x0005e40000000800 */
.L_x_43:
[----:B------:R-:W-:Y:S05]  /*0770*/  BSYNC.RECONVERGENT B0 ;  /* 0x0000000000007941 */ /* 0x000fea0003800200 */
.L_x_42:
[----:B------:R-:W-:Y:S01]  /*0780*/  UIADD3 UR5, UPT, UPT, UR4, 0x2, URZ ;  /* 0x0000000204057890 */ /* 0x000fe2000fffe0ff */
[----:B------:R-:W-:Y:S05]  /*0790*/  BAR.SYNC.DEFER_BLOCKING 0x0 ;  /* 0x0000000000007b1d */ /* 0x000fea0000010000 */
[----:B------:R-:W-:Y:S01]  /*07a0*/  ISETP.LE.AND P0, PT, R0, UR5, PT ;  /* 0x0000000500007c0c */ /* 0x000fe2000bf03270 */
[----:B------:R-:W-:-:S12]  /*07b0*/  BSSY.RECONVERGENT B0, `(.L_x_44) ;  /* 0x000000a000007945 */ /* 0x000fd80003800200 */
[----:B------:R-:W-:Y:S05]  /*07c0*/  @!P0 BRA `(.L_x_45) ;  /* 0x0000000000208947 */ /* 0x000fea0003800000 */
[----:B-1----:R-:W1:Y:S04]  /*07d0*/  LDS R9, [R4+0xcc] ;  /* 0x0000cc0004097984 */ /* 0x002e680000000800 */
[----:B0-2---:R-:W-:Y:S04]  /*07e0*/  LDS R7, [R6+0x80] ;  /* 0x0000800006077984 */ /* 0x005fe80000000800 */
[----:B------:R-:W0:Y:S04]  /*07f0*/  LDS R8, [R4+0x88] ;  /* 0x0000880004087984 */ /* 0x000e280000000800 */
[----:B------:R-:W2:Y:S01]  /*0800*/  LDS R10, [R4+0x8c] ;  /* 0x00008c00040a7984 */ /* 0x000ea20000000800 */
[----:B-1----:R-:W-:-:S05]  /*0810*/  VIADD R9, R9, -UR8 ;  /* 0x8000000809097c36 */ /* 0x002fca0008000000 */
[----:B0-----:R-:W-:-:S04]  /*0820*/  VIADDMNMX R7, R7, R8, R9, !PT ;  /* 0x0000000807077246 */ /* 0x001fc80007800109 */
[----:B--2---:R-:W-:-:S05]  /*0830*/  VIADDMNMX R7, R10, -UR8, R7, !PT ;  /* 0x800000080a077c46 */ /* 0x004fca000f800107 */
[----:B------:R3:W-:Y:S02]  /*0840*/  STS [R4+0xd0], R7 ;  /* 0x0000d00704007388 */ /* 0x0007e40000000800 */
.L_x_45:
[----:B------:R-:W-:Y:S05]  /*0850*/  BSYNC.RECONVERGENT B0 ;  /* 0x0000000000007941 */ /* 0x000fea0003800200 */
.L_x_44:
[----:B------:R-:W-:Y:S01]  /*0860*/  UIADD3 UR5, UPT, UPT, UR4, 0x3, URZ ;  /* 0x0000000304057890 */ /* 0x000fe2000fffe0ff */
[----:B------:R-:W-:Y:S05]  /*0870*/  BAR.SYNC.DEFER_BLOCKING 0x0 ;  /* 0x0000000000007b1d */ /* 0x000fea0000010000 */
[----:B------:R-:W-:Y:S01]  /*0880*/  ISETP.LE.AND P0, PT, R0, UR5, PT ;  /* 0x0000000500007c0c */ /* 0x000fe2000bf03270 */
[----:B------:R-:W-:-:S12]  /*0890*/  BSSY.RECONVERGENT B0, `(.L_x_46) ;  /* 0x000000a000007945 */ /* 0x000fd80003800200 */
[----:B------:R-:W-:Y:S05]  /*08a0*/  @!P0 BRA `(.L_x_47) ;  /* 0x0000000000208947 */ /* 0x000fea0003800000 */
[----:B-1----:R-:W1:Y:S04]  /*08b0*/  LDS R9, [R4+0x110] ;  /* 0x0001100004097984 */ /* 0x002e680000000800 */
[----:B0-23--:R-:W-:Y:S04]  /*08c0*/  LDS R7, [R6+0xc0] ;  /* 0x0000c00006077984 */ /* 0x00dfe80000000800 */
[----:B------:R-:W0:Y:S04]  /*08d0*/  LDS R8, [R4+0xcc] ;  /* 0x0000cc0004087984 */ /* 0x000e280000000800 */
[----:B------:R-:W2:Y:S01]  /*08e0*/  LDS R10, [R4+0xd0] ;  /* 0x0000d000040a7984 */ /* 0x000ea20000000800 */
[----:B-1----:R-:W-:-:S05]  /*08f0*/  VIADD R9, R9, -UR8 ;  /* 0x8000000809097c36 */ /* 0x002fca0008000000 */
[----:B0-----:R-:W-:-:S04]  /*0900*/  VIADDMNMX R7, R7, R8, R9, !PT ;  /* 0x0000000807077246 */ /* 0x001fc80007800109 */
[----:B--2---:R-:W-:-:S05]  /*0910*/  VIADDMNMX R7, R10, -UR8, R7, !PT ;  /* 0x800000080a077c46 */ /* 0x004fca000f800107 */
[----:B------:R4:W-:Y:S02]  /*0920*/  STS [R4+0x114], R7 ;  /* 0x0001140704007388 */ /* 0x0009e40000000800 */
.L_x_47:
[----:B------:R-:W-:Y:S05]  /*0930*/  BSYNC.RECONVERGENT B0 ;  /* 0x0000000000007941 */ /* 0x000fea0003800200 */
.L_x_46:
        /* <DEDUP_REMOVED lines=8> */
[----:B------:R-:W-:Y:S01]  /*09c0*/  IADD3 R4, PT, PT, -R0, 0xf, RZ ;  /* 0x0000000f00047810 */ /* 0x000fe20007ffe1ff */
[----:B------:R-:W-:Y:S01]  /*09d0*/  UIADD3 UR4, UPT, UPT, UR4, 0x484, URZ ;  /* 0x0000048404047890 */ /* 0x000fe2000fffe0ff */
[----:B------:R-:W-:Y:S01]  /*09e0*/  IMAD.SHL.U32 R7, R2, 0x4, RZ ;  /* 0x0000000402077824 */ /* 0x000fe200078e00ff */
[----:B------:R-:W-:Y:S01]  /*09f0*/  ISETP.GT.AND P6, PT, R0, 0xe, PT ;  /* 0x0000000e0000780c */ /* 0x000fe20003fc4270 */
[----:B------:R-:W-:Y:S01]  /*0a00*/  BSSY.RECONVERGENT B0, `(.L_x_49) ;  /* 0x000001b000007945 */ /* 0x000fe20003800200 */
[----:B------:R-:W-:Y:S01]  /*0a10*/  IMAD R5, R4, 0x44, R5 ;  /* 0x0000004404057824 */ /* 0x000fe200078e0205 */
[----:B------:R-:W2:Y:S01]  /*0a20*/  LDC R2, c[0x0][0x390] ;  /* 0x0000e400ff027b82 */ /* 0x000ea20000000800 */
[C---:B------:R-:W-:Y:S02]  /*0a30*/  ISETP.GT.AND P0, PT, R0.reuse, 0xd, PT ;  /* 0x0000000d0000780c */ /* 0x040fe40003f04270 */
[----:B------:R-:W-:-:S02]  /*0a40*/  ISETP.GT.AND P1, PT, R0, 0xc, PT ;  /* 0x0000000c0000780c */ /* 0x000fc40003f24270 */
[C---:B------:R-:W-:Y:S02]  /*0a50*/  ISETP.GT.AND P2, PT, R0.reuse, 0xb, PT ;  /* 0x0000000b0000780c */ /* 0x040fe40003f44270 */
[C---:B------:R-:W-:Y:S02]  /*0a60*/  ISETP.GT.AND P3, PT, R0.reuse, 0xa, PT ;  /* 0x0000000a0000780c */ /* 0x040fe40003f64270 */
[C---:B------:R-:W-:Y:S02]  /*0a70*/  ISETP.GT.AND P4, PT, R0.reuse, 0x9, PT ;  /* 0x000000090000780c */ /* 0x040fe40003f84270 */
[----:B------:R-:W-:Y:S01]  /*0a80*/  ISETP.GT.AND P5, PT, R0, 0x8, PT ;  /* 0x000000080000780c */ /* 0x000fe20003fa4270 */
[----:B0-----:R-:W-:-:S06]  /*0a90*/  ULEA UR4, UR5, UR4, 0x18 ;  /* 0x0000000405047291 */ /* 0x001fcc000f8ec0ff */
[----:B------:R-:W-:Y:S01]  /*0aa0*/  LEA R6, R4, UR4, 0x6 ;  /* 0x0000000404067c11 */ /* 0x000fe2000f8e30ff */
[----:B------:R-:W-:-:S04]  /*0ab0*/  IMAD.IADD R4, R5, 0x1, R7 ;  /* 0x0000000105047824 */ /* 0x000fc800078e0207 */
[----:B------:R-:W-:Y:S01]  /*0ac0*/  IMAD.IADD R5, R6, 0x1, R7 ;  /* 0x0000000106057824 */ /* 0x000fe200078e0207 */
[----:B------:R-:W-:Y:S02]  /*0ad0*/  P2R R6, PR, RZ, 0x40 ;  /* 0x00000040ff067803 */ /* 0x000fe40000000000 */
[----:B------:R-:W-:-:S04]  /*0ae0*/  ISETP.GT.AND P6, PT, R0, 0x7, PT ;  /* 0x000000070000780c */ /* 0x000fc80003fc4270 */
[----:B------:R-:W-:Y:S02]  /*0af0*/  P2R R7, PR, RZ, 0x40 ;  /* 0x00000040ff077803 */ /* 0x000fe40000000000 */
[----:B------:R-:W-:-:S13]  /*0b00*/  ISETP.NE.AND P6, PT, R6, RZ, PT ;  /* 0x000000ff0600720c */ /* 0x000fda0003fc5270 */
[----:B--2---:R-:W-:Y:S05]  /*0b10*/  @P6 BRA `(.L_x_50) ;  /* 0x0000000000246947 */ /* 0x004fea0003800000 */
[----:B------:R-:W0:Y:S01]  /*0b20*/  LDS R8, [R4+0x44] ;  /* 0x0000440004087984 */ /* 0x000e220000000800 */
[----:B------:R-:W0:Y:S03]  /*0b30*/  LDCU UR4, c[0x0][0x394] ;  /* 0x00007280ff0477ac */ /* 0x000e260008000800 */
[----:B------:R-:W-:Y:S04]  /*0b40*/  LDS R6, [R4] ;  /* 0x0000000004067984 */ /* 0x000fe80000000800 */
[----:B------:R-:W2:Y:S04]  /*0b50*/  LDS R7, [R5] ;  /* 0x0000000005077984 */ /* 0x000ea80000000800 */
[----:B-1----:R-:W1:Y:S01]  /*0b60*/  LDS R9, [R4+0x4] ;  /* 0x0000040004097984 */ /* 0x002e620000000800 */
[----:B0-----:R-:W-:-:S05]  /*0b70*/  VIADD R8, R8, -UR4 ;  /* 0x8000000408087c36 */ /* 0x001fca0008000000 */
[----:B--2---:R-:W-:-:S04]  /*0b80*/  VIADDMNMX R6, R7, R6, R8, !PT ;  /* 0x0000000607067246 */ /* 0x004fc80007800108 */
[----:B-1----:R-:W-:-:S05]  /*0b90*/  VIADDMNMX R9, R9, -UR4, R6, !PT ;  /* 0x8000000409097c46 */ /* 0x002fca000f800106 */
[----:B------:R0:W-:Y:S02]  /*0ba0*/  STS [R4+0x48], R9 ;  /* 0x0000480904007388 */ /* 0x0001e40000000800 */
.L_x_50:
[----:B------:R-:W-:Y:S05]  /*0bb0*/  BSYNC.RECONVERGENT B0 ;  /* 0x0000000000007941 */ /* 0x000fea0003800200 */
.L_x_49:
        /* <DEDUP_REMOVED lines=9> */
[----:B01----:R-:W0:Y:S01]  /*0c50*/  LDS R9, [R4+0x8] ;  /* 0x0000080004097984 */ /* 0x003e220000000800 */
[----:B--2---:R-:W-:-:S04]  /*0c60*/  IADD3 R8, PT, PT, R8, -UR4, RZ ;  /* 0x8000000408087c10 */ /* 0x004fc8000fffe0ff */
[----:B---3--:R-:W-:-:S04]  /*0c70*/  VIADDMNMX R6, R6, R7, R8, !PT ;  /* 0x0000000706067246 */ /* 0x008fc80007800108 */
[----:B0-----:R-:W-:-:S05]  /*0c80*/  VIADDMNMX R9, R9, -UR4, R6, !PT ;  /* 0x8000000409097c46 */ /* 0x001fca000f800106 */
[----:B------:R2:W-:Y:S02]  /*0c90*/  STS [R4+0x4c], R9 ;  /* 0x00004c0904007388 */ /* 0x0005e40000000800 */
.L_x_52:
[----:B------:R-:W-:Y:S05]  /*0ca0*/  BSYNC.RECONVERGENT B0 ;  /* 0x0000000000007941 */ /* 0x000fea0003800200 */
.L_x_51:
        /* <DEDUP_REMOVED lines=8> */
[----:B012---:R-:W0:Y:S01]  /*0d30*/  LDS R9, [R4+0xc] ;  /* 0x00000c0004097984 */ /* 0x007e220000000800 */
[----:B---3--:R-:W-:-:S05]  /*0d40*/  VIADD R8, R8, -UR4 ;  /* 0x8000000408087c36 */ /* 0x008fca0008000000 */
[----:B----4-:R-:W-:-:S04]  /*0d50*/  VIADDMNMX R6, R6, R7, R8, !PT ;  /* 0x0000000706067246 */ /* 0x010fc80007800108 */
[----:B0-----:R-:W-:-:S05]  /*0d60*/  VIADDMNMX R9, R9, -UR4, R6, !PT ;  /* 0x8000000409097c46 */ /* 0x001fca000f800106 */
[----:B------:R3:W-:Y:S02]  /*0d70*/  STS [R4+0x50], R9 ;  /* 0x0000500904007388 */ /* 0x0007e40000000800 */
.L_x_54:
[----:B------:R-:W-:Y:S05]  /*0d80*/  BSYNC.RECONVERGENT B0 ;  /* 0x0000000000007941 */ /* 0x000fea0003800200 */
.L_x_53:
        /* <DEDUP_REMOVED lines=8> */
[----:B0123--:R-:W0:Y:S01]  /*0e10*/  LDS R9, [R4+0x10] ;  /* 0x0000100004097984 */ /* 0x00fe220000000800 */
[----:B----4-:R-:W-:-:S05]  /*0e20*/  VIADD R8, R8, -UR4 ;  /* 0x8000000408087c36 */ /* 0x010fca0008000000 */
[----:B-----5:R-:W-:-:S04]  /*0e30*/  VIADDMNMX R6, R6, R7, R8, !PT ;  /* 0x0000000706067246 */ /* 0x020fc80007800108 */
[----:B0-----:R-:W-:-:S05]  /*0e40*/  VIADDMNMX R9, R9, -UR4, R6, !PT ;  /* 0x8000000409097c46 */ /* 0x001fca000f800106 */
[----:B------:R4:W-:Y:S02]  /*0e50*/  STS [R4+0x54], R9 ;  /* 0x0000540904007388 */ /* 0x0009e40000000800 */
.L_x_56:
[----:B------:R-:W-:Y:S05]  /*0e60*/  BSYNC.RECONVERGENT B0 ;  /* 0x0000000000007941 */ /* 0x000fea0003800200 */
.L_x_55:
[----:B------:R-:W-:Y:S01]  /*0e70*/  BAR.SYNC.DEFER_BLOCKING 0x0 ;  /* 0x0000000000007b1d */ /* 0x000fe20000010000 */
[----:B------:R-:W-:-:S05]  /*0e80*/  ISETP.GT.AND P2, PT, R0, 0x3, PT ;  /* 0x000000030000780c */ /* 0x000fca0003f44270 */
[----:B------:R-:W-:Y:S04]  /*0e90*/  BSSY.RECONVERGENT B0, `(.L_x_57) ;  /* 0x000000b000007945 */ /* 0x000fe80003800200 */
[----:B------:R-:W-:Y:S05]  /*0ea0*/  @P3 BRA `(.L_x_58) ;  /* 0x0000000000243947 */ /* 0x000fea0003800000 */
[----:B------:R-:W5:Y:S01]  /*0eb0*/  LDS R8, [R4+0x54] ;  /* 0x0000540004087984 */ /* 0x000f620000000800 */
[----:B------:R-:W5:Y:S03]  /*0ec0*/  LDCU UR4, c[0x0][0x394] ;  /* 0x00007280ff0477ac */ /* 0x000f660008000800 */
[----:B------:R-:W-:Y:S04]  /*0ed0*/  LDS R6, [R5+0x10] ;  /* 0x0000100005067984 */ /* 0x000fe80000000800 */
[----:B------:R-:W5:Y:S04]  /*0ee0*/  LDS R7, [R4+0x10] ;  /* 0x0000100004077984 */ /* 0x000f680000000800 */
[----:B01234-:R-:W0:Y:S01]  /*0ef0*/  LDS R9, [R4+0x14] ;  /* 0x0000140004097984 */ /* 0x01fe220000000800 */
[----:B-----5:R-:W-:-:S05]  /*0f00*/  VIADD R8, R8, -UR4 ;  /* 0x8000000408087c36 */ /* 0x020fca0008000000 */
[----:B------:R-:W-:-:S04]  /*0f10*/  VIADDMNMX R6, R6, R7, R8, !PT ;  /* 0x0000000706067246 */ /* 0x000fc80007800108 */
[----:B0-----:R-:W-:-:S05]  /*0f20*/  VIADDMNMX R9, R9, -UR4, R6, !PT ;  /* 0x8000000409097c46 */ /* 0x001fca000f800106 */
[----:B------:R0:W-:Y:S02]  /*0f30*/  STS [R4+0x58], R9 ;  /* 0x0000580904007388 */ /* 0x0001e40000000800 */
.L_x_58:
[----:B------:R-:W-:Y:S05]  /*0f40*/  BSYNC.RECONVERGENT B0 ;  /* 0x0000000000007941 */ /* 0x000fea0003800200 */
.L_x_57:
        /* <DEDUP_REMOVED lines=13> */
.L_x_60:
[----:B------:R-:W-:Y:S05]  /*1020*/  BSYNC.RECONVERGENT B0 ;  /* 0x0000000000007941 */ /* 0x000fea0003800200 */
.L_x_59:
        /* <DEDUP_REMOVED lines=13> */
.L_x_62:
[----:B------:R-:W-:Y:S05]  /*1100*/  BSYNC.RECONVERGENT B0 ;  /* 0x0000000000007941 */ /* 0x000fea0003800200 */
.L_x_61:
        /* <DEDUP_REMOVED lines=14> */
.L_x_64:
[----:B------:R-:W-:Y:S05]  /*11f0*/  BSYNC.RECONVERGENT B0 ;  /* 0x0000000000007941 */ /* 0x000fea0003800200 */
.L_x_63:
[----:B------:R-:W-:Y:S01]  /*1200*/  BAR.SYNC.DEFER_BLOCKING 0x0 ;  /* 0x0000000000007b1d */ /* 0x000fe20000010000 */
[----:B------:R-:W-:-:S05]  /*1210*/  ISETP.GT.AND P6, PT, R0, 0x6, PT ;  /* 0x000000060000780c */ /* 0x000fca0003fc4270 */
        /* <DEDUP_REMOVED lines=11> */
.L_x_66:
[----:B------:R-:W-:Y:S05]  /*12d0*/  BSYNC.RECONVERGENT B0 ;  /* 0x0000000000007941 */ /* 0x000fea0003800200 */
.L_x_65:
[----:B------:R-:W-:Y:S06]  /*12e0*/  BAR.SYNC.DEFER_BLOCKING 0x0 ;  /* 0x0000000000007b1d */ /* 0x000fec0000010000 */
[----:B------:R-:W-:Y:S04]  /*12f0*/  BSSY.RECONVERGENT B0, `(.L_x_67) ;  /* 0x000000b000007945 */ /* 0x000fe80003800200 */
[----:B------:R-:W-:Y:S05]  /*1300*/  @P0 BRA `(.L_x_68) ;  /* 0x0000000000240947 */ /* 0x000fea0003800000 */
[----:B------:R-:W5:Y:S01]  /*1310*/  LDS R8, [R4+0x68] ;  /* 0x0000680004087984 */ /* 0x000f620000000800 */
[----:B------:R-:W5:Y:S03]  /*1320*/  LDCU UR4, c[0x0][0x394] ;  /* 0x00007280ff0477ac */ /* 0x000f660008000800 */
[----:B------:R-:W-:Y:S04]  /*1330*/  LDS R6, [R5+0x24] ;  /* 0x0000240005067984 */ /* 0x000fe80000000800 */
[----:B------:R-:W5:Y:S04]  /*1340*/  LDS R7, [R4+0x24] ;  /* 0x0000240004077984 */ /* 0x000f680000000800 */
[----:B01234-:R-:W0:Y:S01]  /*1350*/  LDS R9, [R4+0x28] ;  /* 0x0000280004097984 */ /* 0x01fe220000000800 */
[----:B-----5:R-:W-:-:S04]  /*1360*/  IADD3 R8, PT, PT, R8, -UR4, RZ ;  /* 0x8000000408087c10 */ /* 0x020fc8000fffe0ff */
[----:B------:R-:W-:-:S04]  /*1370*/  VIADDMNMX R6, R6, R7, R8, !PT ;  /* 0x0000000706067246 */ /* 0x000fc80007800108 */
[----:B0-----:R-:W-:-:S05]  /*1380*/  VIADDMNMX R9, R9, -UR4, R6, !PT ;  /* 0x8000000409097c46 */ /* 0x001fca000f800106 */
[----:B------:R0:W-:Y:S02]  /*1390*/  STS [R4+0x6c], R9 ;  /* 0x00006c0904007388 */ /* 0x0001e40000000800 */
.L_x_68:
[----:B------:R-:W-:Y:S05]  /*13a0*/  BSYNC.RECONVERGENT B0 ;  /* 0x0000000000007941 */ /* 0x000fea0003800200 */
.L_x_67:
        /* <DEDUP_REMOVED lines=12> */
.L_x_70:
[----:B------:R-:W-:Y:S05]  /*1470*/  BSYNC.RECONVERGENT B0 ;  /* 0x0000000000007941 */ /* 0x000fea0003800200 */
.L_x_69:
        /* <DEDUP_REMOVED lines=12> */
.L_x_72:
[----:B------:R-:W-:Y:S05]  /*1540*/  BSYNC.RECONVERGENT B0 ;  /* 0x0000000000007941 */ /* 0x000fea0003800200 */
.L_x_71:
        /* <DEDUP_REMOVED lines=12> */
.L_x_74:
[----:B------:R-:W-:Y:S05]  /*1610*/  BSYNC.RECONVERGENT B0 ;  /* 0x0000000000007941 */ /* 0x000fea0003800200 */
.L_x_73:
        /* <DEDUP_REMOVED lines=12> */
.L_x_76:
[----:B------:R-:W-:Y:S05]  /*16e0*/  BSYNC.RECONVERGENT B0 ;  /* 0x0000000000007941 */ /* 0x000fea0003800200 */
.L_x_75:
        /* <DEDUP_REMOVED lines=12> */
.L_x_78:
[----:B------:R-:W-:Y:S05]  /*17b0*/  BSYNC.RECONVERGENT B0 ;  /* 0x0000000000007941 */ /* 0x000fea0003800200 */
.L_x_77:
[----:B------:R-:W5:Y:S01]  /*17c0*/  LDCU.64 UR4, c[0x0][0x388] ;  /* 0x00007100ff0477ac */ /* 0x000f620008000a00 */
[----:B------:R-:W-:Y:S01]  /*17d0*/  BAR.SYNC.DEFER_BLOCKING 0x0 ;  /* 0x0000000000007b1d */ /* 0x000fe20000010000 */
[----:B------:R-:W-:-:S05]  /*17e0*/  IADD3 R0, PT, PT, R3, R2, R0 ;  /* 0x0000000203007210 */ /* 0x000fca0007ffe000 */
[----:B------:R-:W-:-:S05]  /*17f0*/  VIADD R0, R0, 0x1 ;  /* 0x0000000100007836 */ /* 0x000fca0000000000 */
[----:B------:R-:W-:Y:S02]  /*1800*/  SHF.R.S32.HI R3, RZ, 0x1f, R0 ;  /* 0x0000001fff037819 */ /* 0x000fe40000011400 */
[----:B-----5:R-:W-:-:S04]  /*1810*/  LEA R6, P0, R0, UR4, 0x2 ;  /* 0x0000000400067c11 */ /* 0x020fc8000f8010ff */
[----:B0-----:R-:W-:Y:S01]  /*1820*/  LEA.HI.X R7, R0, UR5, R3, 0x2, P0 ;  /* 0x0000000500077c11 */ /* 0x001fe200080f1403 */
[----:B-1----:R-:W0:Y:S02]  /*1830*/  LDS R12, [R26+0x48] ;  /* 0x000048001a0c7984 */ /* 0x002e240000000800 */
[C---:B------:R-:W-:Y:S02]  /*1840*/  IMAD.WIDE R28, R2.reuse, 0x4, R6 ;  /* 0x00000004021c7825 */ /* 0x040fe400078e0206 */
[----:B------:R-:W1:Y:S04]  /*1850*/  LDS R14, [R26+0x8c] ;  /* 0x00008c001a0e7984 */ /* 0x000e680000000800 */
[----:B------:R-:W5:Y:S01]  /*1860*/  LDS R22, [R26+0xd0] ;  /* 0x0000d0001a167984 */ /* 0x000f620000000800 */
[----:B------:R-:W-:-:S03]  /*1870*/  IMAD.WIDE R10, R2, 0x4, R28 ;  /* 0x00000004020a7825 */ /* 0x000fc600078e021c */
[----:B------:R-:W5:Y:S01]  /*1880*/  LDS R3, [R26+0x114] ;  /* 0x000114001a037984 */ /* 0x000f620000000800 */
[----:B------:R-:W-:-:S03]  /*1890*/  IMAD.WIDE R16, R2, 0x4, R10 ;  /* 0x0000000402107825 */ /* 0x000fc600078e020a */
[----:B------:R-:W5:Y:S04]  /*18a0*/  LDS R15, [R26+0x158] ;  /* 0x000158001a0f7984 */ /* 0x000f680000000800 */
[----:B------:R-:W5:Y:S01]  /*18b0*/  LDS R13, [R26+0x19c] ;  /* 0x00019c001a0d7984 */ /* 0x000f620000000800 */
[----:B--234-:R-:W-:-:S03]  /*18c0*/  IMAD.WIDE R8, R2, 0x4, R16 ;  /* 0x0000000402087825 */ /* 0x01cfc600078e0210 */
[----:B------:R-:W2:Y:S01]  /*18d0*/  LDS R23, [R26+0x1e0] ;  /* 0x0001e0001a177984 */ /* 0x000ea20000000800 */
[----:B------:R-:W-:-:S03]  /*18e0*/  IMAD.WIDE R24, R2, 0x4, R8 ;  /* 0x0000000402187825 */ /* 0x000fc600078e0208 */
[----:B------:R-:W3:Y:S04]  /*18f0*/  LDS R27, [R26+0x224] ;  /* 0x000224001a1b7984 */ /* 0x000ee80000000800 */
[----:B------:R-:W4:Y:S01]  /*1900*/  LDS R0, [R26+0x268] ;  /* 0x000268001a007984 */ /* 0x000f220000000800 */
[----:B------:R-:W-:-:S03]  /*1910*/  IMAD.WIDE R20, R2, 0x4, R24 ;  /* 0x0000000402147825 */ /* 0x000fc600078e0218 */
[----:B------:R-:W-:Y:S01]  /*1920*/  LDS R4, [R26+0x2f0] ;  /* 0x0002f0001a047984 */ /* 0x000fe20000000800 */
[----:B------:R-:W-:-:S03]  /*1930*/  IMAD.WIDE R18, R2, 0x4, R20 ;  /* 0x0000000402127825 */ /* 0x000fc600078e0214 */
[----:B0-----:R-:W-:Y:S04]  /*1940*/  STG.E desc[UR6][R6.64], R12 ;  /* 0x0000000c06007986 */ /* 0x001fe8000c101906 */
[----:B-1----:R-:W-:Y:S04]  /*1950*/  STG.E desc[UR6][R28.64], R14 ;  /* 0x0000000e1c007986 */ /* 0x002fe8000c101906 */
[----:B-----5:R0:W-:Y:S04]  /*1960*/  STG.E desc[UR6][R10.64], R22 ;  /* 0x000000160a007986 */ /* 0x0201e8000c101906 */
[----:B------:R1:W-:Y:S04]  /*1970*/  STG.E desc[UR6][R16.64], R3 ;  /* 0x0000000310007986 */ /* 0x0003e8000c101906 */
[----:B------:R-:W5:Y:S01]  /*1980*/  LDS R3, [R26+0x2ac] ;  /* 0x0002ac001a037984 */ /* 0x000f620000000800 */
[----:B0-----:R-:W-:-:S03]  /*1990*/  IMAD.WIDE R10, R2, 0x4, R18 ;  /* 0x00000004020a7825 */ /* 0x001fc600078e0212 */
[----:B------:R-:W0:Y:S04]  /*19a0*/  LDS R5, [R26+0x334] ;  /* 0x000334001a057984 */ /* 0x000e280000000800 */
[----:B------:R-:W0:Y:S01]  /*19b0*/  LDS R6, [R26+0x378] ;  /* 0x000378001a067984 */ /* 0x000e220000000800 */
[----:B-1----:R-:W-:-:S03]  /*19c0*/  IMAD.WIDE R16, R2, 0x4, R10 ;  /* 0x0000000402107825 */ /* 0x002fc600078e020a */
[----:B------:R-:W1:Y:S04]  /*19d0*/  LDS R7, [R26+0x3bc] ;  /* 0x0003bc001a077984 */ /* 0x000e680000000800 */
[----:B------:R-:W1:Y:S04]  /*19e0*/  LDS R29, [R26+0x400] ;  /* 0x000400001a1d7984 */ /* 0x000e680000000800 */
[----:B------:R-:W1:Y:S04]  /*19f0*/  LDS R28, [R26+0x444] ;  /* 0x000444001a1c7984 */ /* 0x000e680000000800 */
[----:B------:R3:W-:Y:S04]  /*1a00*/  STG.E desc[UR6][R8.64], R15 ;  /* 0x0000000f08007986 */ /* 0x0007e8000c101906 */
[----:B------:R5:W-:Y:S04]  /*1a10*/  STG.E desc[UR6][R24.64], R13 ;  /* 0x0000000d18007986 */ /* 0x000be8000c101906 */
[----:B--2---:R2:W-:Y:S01]  /*1a20*/  STG.E desc[UR6][R20.64], R23 ;  /* 0x0000001714007986 */ /* 0x0045e2000c101906 */
[----:B---3--:R-:W-:-:S03]  /*1a30*/  IMAD.WIDE R14, R2, 0x4, R16 ;  /* 0x00000004020e7825 */ /* 0x008fc600078e0210 */
[----:B------:R3:W-:Y:S04]  /*1a40*/  STG.E desc[UR6][R18.64], R27 ;  /* 0x0000001b12007986 */ /* 0x0007e8000c101906 */
[----:B----4-:R-:W-:Y:S01]  /*1a50*/  STG.E desc[UR6][R10.64], R0 ;  /* 0x000000000a007986 */ /* 0x010fe2000c101906 */
[----:B------:R-:W-:-:S03]  /*1a60*/  IMAD.WIDE R8, R2, 0x4, R14 ;  /* 0x0000000402087825 */ /* 0x000fc600078e020e */
[----:B-----5:R4:W-:Y:S01]  /*1a70*/  STG.E desc[UR6][R16.64], R3 ;  /* 0x0000000310007986 */ /* 0x0209e2000c101906 */
[----:B------:R-:W-:-:S03]  /*1a80*/  IMAD.WIDE R12, R2, 0x4, R8 ;  /* 0x00000004020c7825 */ /* 0x000fc600078e0208 */
[----:B------:R-:W-:Y:S04]  /*1a90*/  STG.E desc[UR6][R14.64], R4 ;  /* 0x000000040e007986 */ /* 0x000fe8000c101906 */
[----:B0-----:R-:W-:Y:S01]  /*1aa0*/  STG.E desc[UR6][R8.64], R5 ;  /* 0x0000000508007986 */ /* 0x001fe2000c101906 */
[----:B--2---:R-:W-:-:S03]  /*1ab0*/  IMAD.WIDE R22, R2, 0x4, R12 ;  /* 0x0000000402167825 */ /* 0x004fc600078e020c */
[----:B------:R-:W-:Y:S01]  /*1ac0*/  STG.E desc[UR6][R12.64], R6 ;  /* 0x000000060c007986 */ /* 0x000fe2000c101906 */
[----:B---3--:R-:W-:-:S03]  /*1ad0*/  IMAD.WIDE R26, R2, 0x4, R22 ;  /* 0x00000004021a7825 */ /* 0x008fc600078e0216 */
[----:B-1----:R-:W-:Y:S04]  /*1ae0*/  STG.E desc[UR6][R22.64], R7 ;  /* 0x0000000716007986 */ /* 0x002fe8000c101906 */
[----:B------:R-:W-:Y:S01]  /*1af0*/  STG.E desc[UR6][R26.64], R29 ;  /* 0x0000001d1a007986 */ /* 0x000fe2000c101906 */
[----:B----4-:R-:W-:-:S05]  /*1b00*/  IMAD.WIDE R2, R2, 0x4, R26 ;  /* 0x0000000402027825 */ /* 0x010fca00078e021a */
[----:B------:R-:W-:Y:S01]  /*1b10*/  STG.E desc[UR6][R2.64], R28 ;  /* 0x0000001c02007986 */ /* 0x000fe2000c101906 */
[----:B------:R-:W-:Y:S05]  /*1b20*/  EXIT ;  /* 0x000000000000794d */ /* 0x000fea0003800000 */
.L_x_79:
        /* <DEDUP_REMOVED lines=13> */
.L_x_81:


//--------------------- .nv.shared._Z20needle_cuda_shared_2PiS_iiii --------------------------
	.section	.nv.shared._Z20needle_cuda_shared_2PiS_iiii,"aw",@nobits
	.sectionflags	@""
	.align	4
.nv.shared._Z20needle_cuda_shared_2PiS_iiii:
	.zero		3204


//--------------------- .nv.shared.reserved.0     --------------------------
	.section	.nv.shared.reserved.0,"aw",@nobits
	.weak		__nv_reservedSMEM_offset_0_alias
	.size		__nv_reservedSMEM_offset_0_alias, 0, 64
	.other		__nv_reservedSMEM_offset_0_alias,@"STO_CUDA_RESERVED_SHARED STV_DEFAULT"
__nv_reservedSMEM_offset_0_alias:
	.zero		0
	.zero		64


//--------------------- .nv.shared._Z20needle_cuda_shared_1PiS_iiii --------------------------
	.section	.nv.shared._Z20needle_cuda_shared_1PiS_iiii,"aw",@nobits
	.sectionflags	@""
	.align	4
.nv.shared._Z20needle_cuda_shared_1PiS_iiii:
	.zero		3204


//--------------------- .nv.constant0._Z20needle_cuda_shared_2PiS_iiii --------------------------
	.section	.nv.constant0._Z20needle_cuda_shared_2PiS_iiii,"a",@progbits
	.sectionflags	@""
	.align	4
.nv.constant0._Z20needle_cuda_shared_2PiS_iiii:
	.zero		928


//--------------------- .nv.constant0._Z20needle_cuda_shared_1PiS_iiii --------------------------
	.section	.nv.constant0._Z20needle_cuda_shared_1PiS_iiii,"a",@progbits
	.sectionflags	@""
	.align	4
.nv.constant0._Z20needle_cuda_shared_1PiS_iiii:
	.zero		928


//--------------------- SYMBOLS --------------------------

	.type		.nv.reservedSmem.offset0,@object
	.size		.nv.reservedSmem.offset0,0x4
	.type		.nv.reservedSmem.cap,@object
	.size		.nv.reservedSmem.cap,0x4
